def gluon_tcgen05(
    a_ptr,
    b_ptr,
    c_ptr,
    M,
    N,
    K,
    stride_am,
    stride_bk,
    stride_cm,
    BLOCK_M: gl.constexpr,
    BLOCK_N: gl.constexpr,
    BLOCK_K: gl.constexpr,
    DTYPE: gl.constexpr,
    A_LAYOUT: gl.constexpr,
    B_LAYOUT: gl.constexpr,
    C_LAYOUT: gl.constexpr,
    B_SHAPE: gl.constexpr,
    TMEM_LAYOUT: gl.constexpr,
    TMEM_REG: gl.constexpr,
    TRANS_B: gl.constexpr,
    NUM_BUFFERS: gl.constexpr,
):
    a_desc = tma.make_tensor_descriptor(
        a_ptr, [M, K], [stride_am, 1], [BLOCK_M, BLOCK_K], A_LAYOUT
    )
    b_desc = tma.make_tensor_descriptor(
        b_ptr,
        [N, K] if TRANS_B else [K, N],
        [stride_bk, 1],
        B_SHAPE,
        B_LAYOUT,
    )
    c_desc = tma.make_tensor_descriptor(
        c_ptr, [M, N], [stride_cm, 1], [BLOCK_M, BLOCK_N], C_LAYOUT
    )

    a_bufs = gl.allocate_shared_memory(
        DTYPE, [NUM_BUFFERS, BLOCK_M, BLOCK_K], A_LAYOUT
    )
    b_bufs = gl.allocate_shared_memory(DTYPE, [NUM_BUFFERS] + B_SHAPE, B_LAYOUT)

    pid_m = gl.program_id(0)
    pid_n = gl.program_id(1)
    off_m = pid_m * BLOCK_M
    off_n = pid_n * BLOCK_N

    tma_bars = gl.allocate_shared_memory(
        gl.int64, [NUM_BUFFERS, 1], mbarrier.MBarrierLayout()
    )
    mma_bars = gl.allocate_shared_memory(
        gl.int64, [NUM_BUFFERS, 1], mbarrier.MBarrierLayout()
    )
    for i in gl.static_range(NUM_BUFFERS):
        mbarrier.init(tma_bars.index(i), count=1)
        mbarrier.init(mma_bars.index(i), count=1)

    acc_tmem = allocate_tensor_memory(gl.float32, [BLOCK_M, BLOCK_N], TMEM_LAYOUT)
    idx = 0
    phase = 0
    use_acc = False
    for k in range(0, K, BLOCK_K):
        a = a_bufs.index(idx)
        b = b_bufs.index(idx)
        tma_bar = tma_bars.index(idx)
        mma_bar = mma_bars.index(idx)
        mbarrier.expect(
            tma_bar, a_desc.block_type.nbytes + b_desc.block_type.nbytes
        )
        tma.async_copy_global_to_shared(a_desc, [off_m, k], tma_bar, a)
        tma.async_copy_global_to_shared(
            b_desc, [off_n, k] if TRANS_B else [k, off_n], tma_bar, b
        )
        mbarrier.wait(tma_bar, phase=phase)

        if TRANS_B:
            b = b.permute((1, 0))
        tcgen05_mma(a, b, acc_tmem, use_acc=use_acc)
        tcgen05_commit(mma_bar)
        mbarrier.wait(mma_bar, phase=phase)
        use_acc = True

        idx += 1
        if idx == NUM_BUFFERS:
            idx = 0
            phase ^= 1

    for i in gl.static_range(NUM_BUFFERS):
        mbarrier.invalidate(tma_bars.index(i))
        mbarrier.invalidate(mma_bars.index(i))

    acc = acc_tmem.load(TMEM_REG)
    c_smem = gl.allocate_shared_memory(DTYPE, [BLOCK_M, BLOCK_N], C_LAYOUT)
    c_smem.store(acc.to(DTYPE))
    fence_async_shared()
    tma.async_copy_shared_to_global(c_desc, [off_m, off_n], c_smem)
    tma.store_wait(pendings=0)

# config = {"BLOCK_K": 128, "BLOCK_M": 128, "BLOCK_N": 128, "arch": "sm_100", "dtype": "fp16", "num_buffers": 4, "num_warps": 8, "trans_b": 0}
# arch = sm_100


// ===== COMPILED SASS (sm_100a) =====

	.target	sm_100a

	.elftype	@"ET_EXEC"


//--------------------- .note.nv.tkinfo           --------------------------
	.section	.note.nv.tkinfo,"",@"SHT_NOTE"
	.sectionflags	@"SHF_NOTE_NV_TKINFO"
	.tkinfo
        /*0018*/ 	.word	0x00000081
        /*0030*/ 	.string	""
        /*0030*/ 	.string	"ptxas-blackwell"
        /*0030*/ 	.string	"Cuda compilation tools, release 12.9, V12.9.86"
        /*0030*/ 	.string	"Build cuda_12.9.r12.9/compiler.36037853_0"
        /*0030*/ 	.string	"-v  -suppress-debug-info  -lineinfo  -arch sm_100a "



//--------------------- .note.nv.cuver            --------------------------
	.section	.note.nv.cuver,"",@"SHT_NOTE"
	.sectionflags	@"SHF_NOTE_NV_CUVER"
        /*0018*/ 	.short	0x0001
        /*001a*/ 	.short	0x0064
        /*001c*/ 	.short	0x0001
        /*001e*/ 	.short	0x0000
        /*0020*/ 	.short	0x0001
        /*0022*/ 	.short	0x0000


//--------------------- .nv.info                  --------------------------
	.section	.nv.info,"",@"SHT_CUDA_INFO"
	.align	4


	//----- nvinfo : EIATTR_REGCOUNT
	.align		4
        /*0000*/ 	.byte	0x04, 0x2f
        /*0002*/ 	.short	(.L_4 - .L_3)
	.align		4
.L_3:
        /*0004*/ 	.word	index@(gluon_tcgen05)
        /*0008*/ 	.word	0x00000047


	//----- nvinfo : EIATTR_FRAME_SIZE
	.align		4
.L_4:
        /*000c*/ 	.byte	0x04, 0x11
        /*000e*/ 	.short	(.L_6 - .L_5)
	.align		4
.L_5:
        /*0010*/ 	.word	index@($__internal_2_$__cuda_sm10x_tcgen05_guardrail_trap_unallocated_columns_being_dealloced)
        /*0014*/ 	.word	0x00000000


	//----- nvinfo : EIATTR_FRAME_SIZE
	.align		4
.L_6:
        /*0018*/ 	.byte	0x04, 0x11
        /*001a*/ 	.short	(.L_8 - .L_7)
	.align		4
.L_7:
        /*001c*/ 	.word	index@($__internal_1_$__cuda_sm10x_tcgen05_guardrail_trap_phase_invalid_during_alloc)
        /*0020*/ 	.word	0x00000000


	//----- nvinfo : EIATTR_FRAME_SIZE
	.align		4
.L_8:
        /*0024*/ 	.byte	0x04, 0x11
        /*0026*/ 	.short	(.L_10 - .L_9)
	.align		4
.L_9:
        /*0028*/ 	.word	index@($__internal_0_$__cuda_sm10x_tcgen05_guardrail_trap_col_being_dealloced_not_returned_by_alloc)
        /*002c*/ 	.word	0x00000000


	//----- nvinfo : EIATTR_FRAME_SIZE
	.align		4
.L_10:
        /*0030*/ 	.byte	0x04, 0x11
        /*0032*/ 	.short	(.L_12 - .L_11)
	.align		4
.L_11:
        /*0034*/ 	.word	index@(gluon_tcgen05)
        /*0038*/ 	.word	0x00000000


	//----- nvinfo : EIATTR_MIN_STACK_SIZE
	.align		4
.L_12:
        /*003c*/ 	.byte	0x04, 0x12
        /*003e*/ 	.short	(.L_14 - .L_13)
	.align		4
.L_13:
        /*0040*/ 	.word	index@(gluon_tcgen05)
        /*0044*/ 	.word	0x00000000
.L_14:


//--------------------- .nv.info.gluon_tcgen05    --------------------------
	.section	.nv.info.gluon_tcgen05,"",@"SHT_CUDA_INFO"
	.sectionflags	@""
	.align	4


	//----- nvinfo : EIATTR_CUDA_API_VERSION
	.align		4
        /*0000*/ 	.byte	0x04, 0x37
        /*0002*/ 	.short	(.L_16 - .L_15)
.L_15:
        /*0004*/ 	.word	0x00000081


	//----- nvinfo : EIATTR_KPARAM_INFO
	.align		4
.L_16:
        /*0008*/ 	.byte	0x04, 0x17
        /*000a*/ 	.short	(.L_18 - .L_17)
.L_17:
        /*000c*/ 	.word	0x00000000
        /*0010*/ 	.short	0x000a
        /*0012*/ 	.short	0x0048
        /*0014*/ 	.byte	0x00, 0xf4, 0x21, 0x00


	//----- nvinfo : EIATTR_KPARAM_INFO
	.align		4
.L_18:
        /*0018*/ 	.byte	0x04, 0x17
        /*001a*/ 	.short	(.L_20 - .L_19)
.L_19:
        /*001c*/ 	.word	0x00000000
        /*0020*/ 	.short	0x0009
        /*0022*/ 	.short	0x0040
        /*0024*/ 	.byte	0x00, 0xf4, 0x21, 0x00


	//----- nvinfo : EIATTR_KPARAM_INFO
	.align		4
.L_20:
        /*0028*/ 	.byte	0x04, 0x17
        /*002a*/ 	.short	(.L_22 - .L_21)
.L_21:
        /*002c*/ 	.word	0x00000000
        /*0030*/ 	.short	0x0008
        /*0032*/ 	.short	0x0038
        /*0034*/ 	.byte	0x00, 0xf0, 0x21, 0x00


	//----- nvinfo : EIATTR_KPARAM_INFO
	.align		4
.L_22:
        /*0038*/ 	.byte	0x04, 0x17
        /*003a*/ 	.short	(.L_24 - .L_23)
.L_23:
        /*003c*/ 	.word	0x00000000
        /*0040*/ 	.short	0x0007
        /*0042*/ 	.short	0x0030
        /*0044*/ 	.byte	0x00, 0xf0, 0x21, 0x00


	//----- nvinfo : EIATTR_KPARAM_INFO
	.align		4
.L_24:
        /*0048*/ 	.byte	0x04, 0x17
        /*004a*/ 	.short	(.L_26 - .L_25)
.L_25:
        /*004c*/ 	.word	0x00000000
        /*0050*/ 	.short	0x0006
        /*0052*/ 	.short	0x0028
        /*0054*/ 	.byte	0x00, 0xf0, 0x21, 0x00


	//----- nvinfo : EIATTR_KPARAM_INFO
	.align		4
.L_26:
        /*0058*/ 	.byte	0x04, 0x17
        /*005a*/ 	.short	(.L_28 - .L_27)
.L_27:
        /*005c*/ 	.word	0x00000000
        /*0060*/ 	.short	0x0005
        /*0062*/ 	.short	0x0020
        /*0064*/ 	.byte	0x00, 0xf0, 0x11, 0x00


	//----- nvinfo : EIATTR_KPARAM_INFO
	.align		4
.L_28:
        /*0068*/ 	.byte	0x04, 0x17
        /*006a*/ 	.short	(.L_30 - .L_29)
.L_29:
        /*006c*/ 	.word	0x00000000
        /*0070*/ 	.short	0x0004
        /*0072*/ 	.short	0x001c
        /*0074*/ 	.byte	0x00, 0xf0, 0x11, 0x00


	//----- nvinfo : EIATTR_KPARAM_INFO
	.align		4
.L_30:
        /*0078*/ 	.byte	0x04, 0x17
        /*007a*/ 	.short	(.L_32 - .L_31)
.L_31:
        /*007c*/ 	.word	0x00000000
        /*0080*/ 	.short	0x0003
        /*0082*/ 	.short	0x0018
        /*0084*/ 	.byte	0x00, 0xf0, 0x11, 0x00


	//----- nvinfo : EIATTR_KPARAM_INFO
	.align		4
.L_32:
        /*0088*/ 	.byte	0x04, 0x17
        /*008a*/ 	.short	(.L_34 - .L_33)
.L_33:
        /*008c*/ 	.word	0x00000000
        /*0090*/ 	.short	0x0002
        /*0092*/ 	.short	0x0010
        /*0094*/ 	.byte	0x00, 0xf4, 0x21, 0x00


	//----- nvinfo : EIATTR_KPARAM_INFO
	.align		4
.L_34:
        /*0098*/ 	.byte	0x04, 0x17
        /*009a*/ 	.short	(.L_36 - .L_35)
.L_35:
        /*009c*/ 	.word	0x00000000
        /*00a0*/ 	.short	0x0001
        /*00a2*/ 	.short	0x0008
        /*00a4*/ 	.byte	0x00, 0xf4, 0x21, 0x00


	//----- nvinfo : EIATTR_KPARAM_INFO
	.align		4
.L_36:
        /*00a8*/ 	.byte	0x04, 0x17
        /*00aa*/ 	.short	(.L_38 - .L_37)
.L_37:
        /*00ac*/ 	.word	0x00000000
        /*00b0*/ 	.short	0x0000
        /*00b2*/ 	.short	0x0000
        /*00b4*/ 	.byte	0x00, 0xf4, 0x21, 0x00


	//----- nvinfo : EIATTR_AT_ENTRY_FRAGMENTS
	.align		4
.L_38:
        /*00b8*/ 	.byte	0x04, 0x4f
        /*00ba*/ 	.short	(.L_40 - .L_39)


	//   ....[0]....
.L_39:
        /*00bc*/ 	.word	0x00000004


	//----- nvinfo : EIATTR_RESERVED_SMEM_USED
	.align		4
.L_40:
        /*00c0*/ 	.byte	0x01, 0x41
	.zero		2


	//----- nvinfo : EIATTR_SPARSE_MMA_MASK
	.align		4
        /*00c4*/ 	.byte	0x03, 0x50
        /*00c6*/ 	.short	0x0000


	//----- nvinfo : EIATTR_TCGEN05_1CTA_USED
	.align		4
        /*00c8*/ 	.byte	0x01, 0x51
	.zero		2


	//----- nvinfo : EIATTR_MAXREG_COUNT
	.align		4
        /*00cc*/ 	.byte	0x03, 0x1b
        /*00ce*/ 	.short	0x00ff


	//----- nvinfo : EIATTR_NUM_BARRIERS
	.align		4
        /*00d0*/ 	.byte	0x02, 0x4c
        /*00d2*/ 	.byte	0x01
	.zero		1


	//----- nvinfo : EIATTR_INT_WARP_WIDE_INSTR_OFFSETS
	.align		4
        /*00d4*/ 	.byte	0x04, 0x31
        /*00d6*/ 	.short	(.L_42 - .L_41)


	//   ....[0]....
.L_41:
        /*00d8*/ 	.word	0x00001720


	//   ....[1]....
        /*00dc*/ 	.word	0x00001740


	//   ....[2]....
        /*00e0*/ 	.word	0x000017c0


	//   ....[3]....
        /*00e4*/ 	.word	0x00001ba0


	//   ....[4]....
        /*00e8*/ 	.word	0x00001bf0


	//   ....[5]....
        /*00ec*/ 	.word	0x00001c00


	//   ....[6]....
        /*00f0*/ 	.word	0x00001c10


	//   ....[7]....
        /*00f4*/ 	.word	0x00002050


	//   ....[8]....
        /*00f8*/ 	.word	0x00002060


	//   ....[9]....
        /*00fc*/ 	.word	0x000021e0


	//   ....[10]....
        /*0100*/ 	.word	0x00002230


	//   ....[11]....
        /*0104*/ 	.word	0x00002240


	//   ....[12]....
        /*0108*/ 	.word	0x00002280


	//   ....[13]....
        /*010c*/ 	.word	0x00002750


	//   ....[14]....
        /*0110*/ 	.word	0x00002760


	//   ....[15]....
        /*0114*/ 	.word	0x00002af0


	//   ....[16]....
        /*0118*/ 	.word	0x00002b00


	//   ....[17]....
        /*011c*/ 	.word	0x00002ff0


	//   ....[18]....
        /*0120*/ 	.word	0x00003040


	//----- nvinfo : EIATTR_COOP_GROUP_MASK_REGIDS
	.align		4
.L_42:
        /*0124*/ 	.byte	0x04, 0x29
        /*0126*/ 	.short	(.L_44 - .L_43)


	//   ....[0]....
.L_43:
        /*0128*/ 	.word	0xffffffff


	//   ....[1]....
        /*012c*/ 	.word	0xffffffff


	//   ....[2]....
        /*0130*/ 	.word	0xffffffff


	//   ....[3]....
        /*0134*/ 	.word	0xffffffff


	//   ....[4]....
        /*0138*/ 	.word	0xffffffff


	//   ....[5]....
        /*013c*/ 	.word	0xffffffff


	//   ....[6]....
        /*0140*/ 	.word	0xffffffff


	//   ....[7]....
        /*0144*/ 	.word	0xffffffff


	//   ....[8]....
        /*0148*/ 	.word	0xffffffff


	//   ....[9]....
        /*014c*/ 	.word	0xffffffff


	//----- nvinfo : EIATTR_COOP_GROUP_INSTR_OFFSETS
	.align		4
.L_44:
        /*0150*/ 	.byte	0x04, 0x28
        /*0152*/ 	.short	(.L_46 - .L_45)


	//   ....[0]....
.L_45:
        /*0154*/ 	.word	0x00000050


	//   ....[1]....
        /*0158*/ 	.word	0x00000310


	//   ....[2]....
        /*015c*/ 	.word	0x00000500


	//   ....[3]....
        /*0160*/ 	.word	0x000009c0


	//   ....[4]....
        /*0164*/ 	.word	0x00000b00


	//   ....[5]....
        /*0168*/ 	.word	0x00000fb0


	//   ....[6]....
        /*016c*/ 	.word	0x000010f0


	//   ....[7]....
        /*0170*/ 	.word	0x000015e0


	//   ....[8]....
        /*0174*/ 	.word	0x00002e80


	//   ....[9]....
        /*0178*/ 	.word	0x000030f0


	//----- nvinfo : EIATTR_VRC_CTA_INIT_COUNT
	.align		4
.L_46:
        /*017c*/ 	.byte	0x02, 0x4a
        /*017e*/ 	.byte	0x80
	.zero		1


	//----- nvinfo : EIATTR_MBARRIER_INSTR_OFFSETS
	.align		4
        /*0180*/ 	.byte	0x04, 0x39
        /*0182*/ 	.short	(.L_48 - .L_47)


	//   ....[0]....
.L_47:
        /*0184*/ 	.word	0x000017e0
        /*0188*/ 	.word	0x000000ff
        /*018c*/ 	.word	0x00040000
        /*0190*/ 	.short	0x0100
        /*0192*/ 	.byte	0x09
	.zero		1


	//   ....[1]....
        /*0194*/ 	.word	0x000017f0
        /*0198*/ 	.word	0x000000ff
        /*019c*/ 	.word	0x00040020
        /*01a0*/ 	.short	0x0100
        /*01a2*/ 	.byte	0x09
	.zero		1


	//   ....[2]....
        /*01a4*/ 	.word	0x000018a0
        /*01a8*/ 	.word	0x000000ff
        /*01ac*/ 	.word	0x00040008
        /*01b0*/ 	.short	0x0100
        /*01b2*/ 	.byte	0x09
	.zero		1


	//   ....[3]....
        /*01b4*/ 	.word	0x000018b0
        /*01b8*/ 	.word	0x000000ff
        /*01bc*/ 	.word	0x00040028
        /*01c0*/ 	.short	0x0100
        /*01c2*/ 	.byte	0x09
	.zero		1


	//   ....[4]....
        /*01c4*/ 	.word	0x00001990
        /*01c8*/ 	.word	0x000000ff
        /*01cc*/ 	.word	0x00040010
        /*01d0*/ 	.short	0x0100
        /*01d2*/ 	.byte	0x09
	.zero		1


	//   ....[5]....
        /*01d4*/ 	.word	0x000019a0
        /*01d8*/ 	.word	0x000000ff
        /*01dc*/ 	.word	0x00040030
        /*01e0*/ 	.short	0x0100
        /*01e2*/ 	.byte	0x09
	.zero		1


	//   ....[6]....
        /*01e4*/ 	.word	0x00001ab0
        /*01e8*/ 	.word	0x000000ff
        /*01ec*/ 	.word	0x00040018
        /*01f0*/ 	.short	0x0100
        /*01f2*/ 	.byte	0x09
	.zero		1


	//   ....[7]....
        /*01f4*/ 	.word	0x00001ac0
        /*01f8*/ 	.word	0x000000ff
        /*01fc*/ 	.word	0x00040038
        /*0200*/ 	.short	0x0100
        /*0202*/ 	.byte	0x09
	.zero		1


	//   ....[8]....
        /*0204*/ 	.word	0x00001cb0
        /*0208*/ 	.word	0x000000ff
        /*020c*/ 	.word	0x00040000
        /*0210*/ 	.short	0x010a
        /*0212*/ 	.byte	0x09
	.zero		1


	//   ....[9]....
        /*0214*/ 	.word	0x000020b0
        /*0218*/ 	.word	0x000000ff
        /*021c*/ 	.word	0x00040020
        /*0220*/ 	.short	0x010a
        /*0222*/ 	.byte	0x09
	.zero		1


	//   ....[10]....
        /*0224*/ 	.word	0x000022f0
        /*0228*/ 	.word	0x000000ff
        /*022c*/ 	.word	0x00040000
        /*0230*/ 	.short	0x010a
        /*0232*/ 	.byte	0x32
	.zero		1


	//   ....[11]....
        /*0234*/ 	.word	0x000027a0
        /*0238*/ 	.word	0x000000ff
        /*023c*/ 	.word	0x00040020
        /*0240*/ 	.short	0x010a
        /*0242*/ 	.byte	0x32
	.zero		1


	//   ....[12]....
        /*0244*/ 	.word	0x00002870
        /*0248*/ 	.word	0x000000ff
        /*024c*/ 	.word	0x00040000
        /*0250*/ 	.short	0x0108
        /*0252*/ 	.byte	0x09
	.zero		1


	//   ....[13]....
        /*0254*/ 	.word	0x00002880
        /*0258*/ 	.word	0x000000ff
        /*025c*/ 	.word	0x00040020
        /*0260*/ 	.short	0x0108
        /*0262*/ 	.byte	0x09
	.zero		1


	//   ....[14]....
        /*0264*/ 	.word	0x000028d0
        /*0268*/ 	.word	0x000000ff
        /*026c*/ 	.word	0x00040008
        /*0270*/ 	.short	0x0108
        /*0272*/ 	.byte	0x09
	.zero		1


	//   ....[15]....
        /*0274*/ 	.word	0x000028e0
        /*0278*/ 	.word	0x000000ff
        /*027c*/ 	.word	0x00040028
        /*0280*/ 	.short	0x0108
        /*0282*/ 	.byte	0x09
	.zero		1


	//   ....[16]....
        /*0284*/ 	.word	0x00002930
        /*0288*/ 	.word	0x000000ff
        /*028c*/ 	.word	0x00040010
        /*0290*/ 	.short	0x0108
        /*0292*/ 	.byte	0x09
	.zero		1


	//   ....[17]....
        /*0294*/ 	.word	0x00002940
        /*0298*/ 	.word	0x000000ff
        /*029c*/ 	.word	0x00040030
        /*02a0*/ 	.short	0x0108
        /*02a2*/ 	.byte	0x09
	.zero		1


	//   ....[18]....
        /*02a4*/ 	.word	0x00002990
        /*02a8*/ 	.word	0x000000ff
        /*02ac*/ 	.word	0x00040018
        /*02b0*/ 	.short	0x0108
        /*02b2*/ 	.byte	0x09
	.zero		1


	//   ....[19]....
        /*02b4*/ 	.word	0x000029a0
        /*02b8*/ 	.word	0x000000ff
        /*02bc*/ 	.word	0x00040038
        /*02c0*/ 	.short	0x0108
        /*02c2*/ 	.byte	0x09
	.zero		1


	//   ....[20]....
        /*02c4*/ 	.word	0x00003110
        /*02c8*/ 	.word	0x000000ff
        /*02cc*/ 	.word	0x00040000
        /*02d0*/ 	.short	0x010a
        /*02d2*/ 	.byte	0x09
	.zero		1


	//   ....[21]....
        /*02d4*/ 	.word	0x00003140
        /*02d8*/ 	.word	0x000000ff
        /*02dc*/ 	.word	0x00040020
        /*02e0*/ 	.short	0x010a
        /*02e2*/ 	.byte	0x09
	.zero		1


	//   ....[22]....
        /*02e4*/ 	.word	0x00003170
        /*02e8*/ 	.word	0x000000ff
        /*02ec*/ 	.word	0x00040000
        /*02f0*/ 	.short	0x010a
        /*02f2*/ 	.byte	0x32
	.zero		1


	//   ....[23]....
        /*02f4*/ 	.word	0x000031a0
        /*02f8*/ 	.word	0x000000ff
        /*02fc*/ 	.word	0x00040020
        /*0300*/ 	.short	0x010a
        /*0302*/ 	.byte	0x32
	.zero		1


	//----- nvinfo : EIATTR_NUM_MBARRIERS
	.align		4
.L_48:
        /*0304*/ 	.byte	0x03, 0x38
        /*0306*/ 	.short	0x0008


	//----- nvinfo : EIATTR_EXIT_INSTR_OFFSETS
	.align		4
        /*0308*/ 	.byte	0x04, 0x1c
        /*030a*/ 	.short	(.L_50 - .L_49)


	//   ....[0]....
.L_49:
        /*030c*/ 	.word	0x00003100


	//----- nvinfo : EIATTR_REQNTID
	.align		4
.L_50:
        /*0310*/ 	.byte	0x04, 0x10
        /*0312*/ 	.short	(.L_52 - .L_51)
.L_51:
        /*0314*/ 	.word	0x00000100
        /*0318*/ 	.word	0x00000001
        /*031c*/ 	.word	0x00000001


	//----- nvinfo : EIATTR_CRS_STACK_SIZE
	.align		4
.L_52:
        /*0320*/ 	.byte	0x04, 0x1e
        /*0322*/ 	.short	(.L_54 - .L_53)
.L_53:
        /*0324*/ 	.word	0x00000000


	//----- nvinfo : EIATTR_CBANK_PARAM_SIZE
	.align		4
.L_54:
        /*0328*/ 	.byte	0x03, 0x19
        /*032a*/ 	.short	0x0050


	//----- nvinfo : EIATTR_PARAM_CBANK
	.align		4
        /*032c*/ 	.byte	0x04, 0x0a
        /*032e*/ 	.short	(.L_56 - .L_55)
	.align		4
.L_55:
        /*0330*/ 	.word	index@(.nv.constant0.gluon_tcgen05)
        /*0334*/ 	.short	0x0380
        /*0336*/ 	.short	0x0050


	//----- nvinfo : EIATTR_SW_WAR
	.align		4
.L_56:
        /*0338*/ 	.byte	0x04, 0x36
        /*033a*/ 	.short	(.L_58 - .L_57)
.L_57:
        /*033c*/ 	.word	0x00000008
.L_58:


//--------------------- .nv.compat                --------------------------
	.section	.nv.compat,"",@"SHT_CUDA_COMPAT_INFO"
	.align	4
        /*0000*/ 	.byte	0x02, 0x02, 0x02, 0x00, 0x02, 0x05, 0x05, 0x00, 0x02, 0x03, 0x03, 0x00, 0x02, 0x06, 0x01, 0x00


//--------------------- .nv.callgraph             --------------------------
	.section	.nv.callgraph,"",@"SHT_CUDA_CALLGRAPH"
	.align	4
	.sectionentsize	8
	.align		4
        /*0000*/ 	.word	0x00000000
	.align		4
        /*0004*/ 	.word	0xffffffff
	.align		4
        /*0008*/ 	.word	0x00000000
	.align		4
        /*000c*/ 	.word	0xfffffffe
	.align		4
        /*0010*/ 	.word	0x00000000
	.align		4
        /*0014*/ 	.word	0xfffffffd
	.align		4
        /*0018*/ 	.word	0x00000000
	.align		4
        /*001c*/ 	.word	0xfffffffc


//--------------------- .text.gluon_tcgen05       --------------------------
	.section	.text.gluon_tcgen05,"ax",@progbits
	.align	128
        .global         gluon_tcgen05
        .type           gluon_tcgen05,@function
        .size           gluon_tcgen05,(.L_x_85 - gluon_tcgen05)
        .other          gluon_tcgen05,@"STO_CUDA_ENTRY STV_DEFAULT"
gluon_tcgen05:
.text.gluon_tcgen05:
[----:B------:R-:W1:Y:S01]  /*0000*/  LDC R1, c[0x0][0x37c] ;  /* 0x0000df00ff017b82 */ /* 0x000e620000000800 */
[----:B------:R-:W2:Y:S02]  /*0010*/  S2R R0, SR_TID.X ;  /* 0x0000000000007919 */ /* 0x000ea40000002100 */
[----:B--2---:R-:W-:-:S13]  /*0020*/  ISETP.GE.U32.AND P2, PT, R0, 0x20, PT ;  /* 0x000000200000780c */ /* 0x004fda0003f46070 */
[----:B------:R-:W-:Y:S05]  /*0030*/  @P2 BRA `(.L_x_0) ;  /* 0x0000000000b82947 */ /* 0x000fea0003800000 */
[----:B------:R-:W2:Y:S01]  /*0040*/  S2UR UR6, SR_CgaCtaId ;  /* 0x00000000000679c3 */ /* 0x000ea20000008800 */
[----:B------:R-:W-:Y:S01]  /*0050*/  NOP ;  /* 0x0000000000007918 */ /* 0x000fe20000000000 */
[----:B------:R-:W-:Y:S02]  /*0060*/  UMOV UR4, 0x40 ;  /* 0x0000004000047882 */ /* 0x000fe40000000000 */
[----:B--2---:R-:W-:-:S09]  /*0070*/  ULEA UR4, UR6, UR4, 0x18 ;  /* 0x0000000406047291 */ /* 0x004fd2000f8ec0ff */
[----:B------:R-:W2:Y:S01]  /*0080*/  LDS.U8 R2, [UR4] ;  /* 0x00000004ff027984 */ /* 0x000ea20008000000 */
[----:B------:R-:W-:Y:S02]  /*0090*/  UMOV UR4, 0x400 ;  /* 0x0000040000047882 */ /* 0x000fe40000000000 */
[----:B------:R-:W-:Y:S01]  /*00a0*/  ULEA UR4, UR6, UR4, 0x18 ;  /* 0x0000000406047291 */ /* 0x000fe2000f8ec0ff */
[----:B--2---:R-:W-:-:S13]  /*00b0*/  ISETP.NE.AND P0, PT, R2, RZ, PT ;  /* 0x000000ff0200720c */ /* 0x004fda0003f05270 */
[----:B------:R-:W-:Y:S05]  /*00c0*/  @P0 BRA `(.L_x_1) ;  /* 0x00000000007c0947 */ /* 0x000fea0003800000 */
[----:B------:R-:W-:-:S13]  /*00d0*/  ELECT P0, URZ, PT ;  /* 0x0000000000ff782f */ /* 0x000fda0003800000 */
[----:B------:R-:W-:Y:S05]  /*00e0*/  @!P0 BRA `(.L_x_2) ;  /* 0x0000000000848947 */ /* 0x000fea0003800000 */
[----:B------:R-:W-:Y:S01]  /*00f0*/  UMOV UR5, 0x4 ;  /* 0x0000000400057882 */ /* 0x000fe20000000000 */
[----:B------:R-:W-:Y:S02]  /*0100*/  IMAD.MOV.U32 R5, RZ, RZ, 0x1 ;  /* 0x00000001ff057424 */ /* 0x000fe400078e00ff */
[----:B------:R-:W-:Y:S02]  /*0110*/  IMAD.MOV.U32 R3, RZ, RZ, 0xf ;  /* 0x0000000fff037424 */ /* 0x000fe400078e00ff */
[----:B------:R-:W-:Y:S04]  /*0120*/  DEPBAR.LE SB2, 0x36 ;  /* 0x0000ad800000791a */ /* 0x000fe80000000000 */
[----:B------:R-:W2:Y:S02]  /*0130*/  UTCATOMSWS.FIND_AND_SET.ALIGN UP0, UR5, UR5 ;  /* 0x00000005000575e3 */ /* 0x000ea40008000800 */
[----:B--2---:R-:W-:-:S04]  /*0140*/  PLOP3.LUT P0, PT, PT, PT, UP0, 0x80, 0x8 ;  /* 0x000000000008781c */ /* 0x004fc80003f0f008 */
[----:B------:R-:W-:-:S04]  /*0150*/  SEL R2, RZ, 0xffffffff, !P0 ;  /* 0xffffffffff027807 */ /* 0x000fc80004000000 */
[----:B------:R-:W-:Y:S01]  /*0160*/  ISETP.NE.AND P0, PT, R2, RZ, PT ;  /* 0x000000ff0200720c */ /* 0x000fe20003f05270 */
[----:B------:R-:W-:-:S12]  /*0170*/  IMAD.U32 R2, RZ, RZ, UR5 ;  /* 0x00000005ff027e24 */ /* 0x000fd8000f8e00ff */
[----:B------:R-:W-:Y:S05]  /*0180*/  @P0 BRA `(.L_x_3) ;  /* 0x0000000000240947 */ /* 0x000fea0003800000 */
.L_x_4:
[----:B------:R-:W-:Y:S05]  /*0190*/  NANOSLEEP 0x64 ;  /* 0x000000640000795d */ /* 0x000fea0003800000 */
[----:B------:R-:W-:-:S05]  /*01a0*/  UMOV UR5, 0x4 ;  /* 0x0000000400057882 */ /* 0x000fca0000000000 */
[----:B------:R-:W-:Y:S04]  /*01b0*/  DEPBAR.LE SB2, 0x36 ;  /* 0x0000ad800000791a */ /* 0x000fe80000000000 */
[----:B------:R-:W2:Y:S02]  /*01c0*/  UTCATOMSWS.FIND_AND_SET.ALIGN UP0, UR5, UR5 ;  /* 0x00000005000575e3 */ /* 0x000ea40008000800 */
[----:B--2---:R-:W-:-:S04]  /*01d0*/  PLOP3.LUT P0, PT, PT, PT, UP0, 0x80, 0x8 ;  /* 0x000000000008781c */ /* 0x004fc80003f0f008 */
[----:B------:R-:W-:-:S04]  /*01e0*/  SEL R2, RZ, 0xffffffff, !P0 ;  /* 0xffffffffff027807 */ /* 0x000fc80004000000 */
[----:B------:R-:W-:Y:S01]  /*01f0*/  ISETP.NE.AND P0, PT, R2, RZ, PT ;  /* 0x000000ff0200720c */ /* 0x000fe20003f05270 */
[----:B------:R-:W-:-:S12]  /*0200*/  IMAD.U32 R2, RZ, RZ, UR5 ;  /* 0x00000005ff027e24 */ /* 0x000fd8000f8e00ff */
[----:B------:R-:W-:Y:S05]  /*0210*/  @!P0 BRA `(.L_x_4) ;  /* 0xfffffffc00dc8947 */ /* 0x000fea000383ffff */
.L_x_3:
[C---:B------:R-:W-:Y:S01]  /*0220*/  VIADD R4, R2.reuse, 0x10 ;  /* 0x0000001002047836 */ /* 0x040fe20000000000 */
[----:B------:R-:W-:Y:S01]  /*0230*/  UMOV UR5, 0x50 ;  /* 0x0000005000057882 */ /* 0x000fe20000000000 */
[----:B------:R-:W-:Y:S01]  /*0240*/  SHF.L.U32 R3, R3, R2, RZ ;  /* 0x0000000203037219 */ /* 0x000fe200000006ff */
[----:B------:R-:W-:Y:S01]  /*0250*/  ULEA UR5, UR6, UR5, 0x18 ;  /* 0x0000000506057291 */ /* 0x000fe2000f8ec0ff */
[----:B------:R-:W-:Y:S01]  /*0260*/  IMAD.SHL.U32 R2, R2, 0x20, RZ ;  /* 0x0000002002027824 */ /* 0x000fe200078e00ff */
[----:B------:R-:W-:-:S04]  /*0270*/  SHF.L.U32 R4, R5, R4, RZ ;  /* 0x0000000405047219 */ /* 0x000fc800000006ff */
[----:B------:R-:W-:-:S05]  /*0280*/  LOP3.LUT R3, R4, R3, RZ, 0xfc, !PT ;  /* 0x0000000304037212 */ /* 0x000fca00078efcff */
[----:B------:R2:W-:Y:S04]  /*0290*/  ATOMS.OR RZ, [UR5], R3 ;  /* 0x00000003ffff798c */ /* 0x0005e8000b000005 */
[----:B------:R2:W-:Y:S01]  /*02a0*/  STS [UR4], R2 ;  /* 0x00000002ff007988 */ /* 0x0005e20008000804 */
[----:B------:R-:W-:Y:S05]  /*02b0*/  BRA `(.L_x_2) ;  /* 0x0000000000107947 */ /* 0x000fea0003800000 */
.L_x_1:
[----:B------:R-:W-:Y:S01]  /*02c0*/  IMAD.MOV.U32 R3, RZ, RZ, -0x1 ;  /* 0xffffffffff037424 */ /* 0x000fe200078e00ff */
[----:B------:R-:W-:-:S04]  /*02d0*/  MOV R2, 0x300 ;  /* 0x0000030000027802 */ /* 0x000fc80000000f00 */
[----:B------:R2:W-:Y:S03]  /*02e0*/  STS [UR4], R3 ;  /* 0x00000003ff007988 */ /* 0x0005e60008000804 */
[----:B-12---:R-:W-:Y:S05]  /*02f0*/  CALL.REL.NOINC `($__internal_1_$__cuda_sm10x_tcgen05_guardrail_trap_phase_invalid_during_alloc) ;  /* 0x0000002c00c07944 */ /* 0x006fea0003c00000 */
.L_x_2:
[----:B------:R-:W-:Y:S05]  /*0300*/  WARPSYNC.ALL ;  /* 0x0000000000007948 */ /* 0x000fea0003800000 */
[----:B------:R-:W-:Y:S01]  /*0310*/  NOP ;  /* 0x0000000000007918 */ /* 0x000fe20000000000 */
.L_x_0:
[----:B------:R-:W3:Y:S08]  /*0320*/  S2UR UR4, SR_CgaCtaId ;  /* 0x00000000000479c3 */ /* 0x000ef00000008800 */
[----:B------:R-:W-:Y:S01]  /*0330*/  BAR.SYNC.DEFER_BLOCKING 0x0 ;  /* 0x0000000000007b1d */ /* 0x000fe20000010000 */
[----:B------:R-:W-:-:S05]  /*0340*/  LOP3.LUT R68, R0, 0xff, RZ, 0xc0, !PT ;  /* 0x000000ff00447812 */ /* 0x000fca00078ec0ff */
[----:B------:R-:W-:Y:S02]  /*0350*/  UMOV UR9, 0x400 ;  /* 0x0000040000097882 */ /* 0x000fe40000000000 */
[----:B------:R-:W4:Y:S08]  /*0360*/  LDC R4, c[0x0][0x398] ;  /* 0x0000e600ff047b82 */ /* 0x000f300000000800 */
[----:B------:R-:W5:Y:S01]  /*0370*/  LDC R10, c[0x0][0x3a0] ;  /* 0x0000e800ff0a7b82 */ /* 0x000f620000000800 */
[----:B---3--:R-:W-:-:S07]  /*0380*/  ULEA UR9, UR4, UR9, 0x18 ;  /* 0x0000000904097291 */ /* 0x008fce000f8ec0ff */
[----:B------:R-:W3:Y:S02]  /*0390*/  S2UR UR15, SR_CTAID.Y ;  /* 0x00000000000f79c3 */ /* 0x000ee40000002600 */
[----:B--2---:R-:W2:Y:S06]  /*03a0*/  LDS R3, [UR9] ;  /* 0x00000009ff037984 */ /* 0x004eac0008000800 */
[----:B------:R-:W-:Y:S06]  /*03b0*/  BAR.SYNC.DEFER_BLOCKING 0x0 ;  /* 0x0000000000007b1d */ /* 0x000fec0000010000 */
[----:B------:R-:W-:Y:S05]  /*03c0*/  @P2 BRA `(.L_x_5) ;  /* 0x0000000000182947 */ /* 0x000fea0003800000 */
[----:B------:R-:W-:Y:S01]  /*03d0*/  ELECT P0, URZ, PT ;  /* 0x0000000000ff782f */ /* 0x000fe20003800000 */
[----:B------:R-:W-:Y:S01]  /*03e0*/  IMAD.MOV.U32 R2, RZ, RZ, 0x1 ;  /* 0x00000001ff027424 */ /* 0x000fe200078e00ff */
[----:B------:R-:W-:Y:S01]  /*03f0*/  UMOV UR5, 0x40 ;  /* 0x0000004000057882 */ /* 0x000fe20000000000 */
[----:B------:R-:W-:Y:S01]  /*0400*/  UVIRTCOUNT.DEALLOC.SMPOOL 0x80 ;  /* 0x000000800000784c */ /* 0x000fe20000000000 */
[----:B------:R-:W-:-:S09]  /*0410*/  ULEA UR5, UR4, UR5, 0x18 ;  /* 0x0000000504057291 */ /* 0x000fd2000f8ec0ff */
[----:B------:R5:W-:Y:S03]  /*0420*/  @P0 STS.U8 [UR5], R2 ;  /* 0x00000002ff000988 */ /* 0x000be60008000005 */
.L_x_5:
[----:B------:R-:W5:Y:S01]  /*0430*/  S2UR UR4, SR_CTAID.Z ;  /* 0x00000000000479c3 */ /* 0x000f620000002700 */
[----:B------:R-:W4:Y:S01]  /*0440*/  LDCU UR5, c[0x0][0x370] ;  /* 0x00006e00ff0577ac */ /* 0x000f220008000800 */
[----:B------:R-:W-:Y:S01]  /*0450*/  ISETP.GE.U32.AND P0, PT, R68, 0x20, PT ;  /* 0x000000204400780c */ /* 0x000fe20003f06070 */
[----:B----4-:R-:W-:Y:S01]  /*0460*/  VIADD R4, R4, 0xffffffff ;  /* 0xffffffff04047836 */ /* 0x010fe20000000000 */
[C---:B------:R-:W-:Y:S01]  /*0470*/  ISETP.NE.U32.AND P3, PT, R68.reuse, RZ, PT ;  /* 0x000000ff4400720c */ /* 0x040fe20003f65070 */
[----:B------:R-:W5:Y:S01]  /*0480*/  LDCU UR6, c[0x0][0x374] ;  /* 0x00006e80ff0677ac */ /* 0x000f620008000800 */
[----:B------:R-:W-:Y:S01]  /*0490*/  LEA R11, R68, UR9, 0x2 ;  /* 0x00000009440b7c11 */ /* 0x000fe2000f8e10ff */
[----:B-----5:R-:W-:Y:S01]  /*04a0*/  VIADD R12, R10, 0xffffffff ;  /* 0xffffffff0a0c7836 */ /* 0x020fe20000000000 */
[----:B------:R-:W4:Y:S01]  /*04b0*/  S2UR UR16, SR_CTAID.X ;  /* 0x00000000001079c3 */ /* 0x000f220000002500 */
[----:B------:R-:W5:Y:S01]  /*04c0*/  LDCU.64 UR10, c[0x0][0x3c0] ;  /* 0x00007800ff0a77ac */ /* 0x000f620008000a00 */
[----:B--2---:R-:W-:Y:S01]  /*04d0*/  R2UR UR8, R3 ;  /* 0x00000000030872ca */ /* 0x004fe200000e0000 */
[----:B------:R-:W-:Y:S04]  /*04e0*/  BSSY.RECONVERGENT B0, `(.L_x_6) ;  /* 0x0000011000007945 */ /* 0x000fe80003800200 */
[----:B------:R2:W-:Y:S01]  /*04f0*/  @!P0 STS [R11], RZ ;  /* 0x000000ff0b008388 */ /* 0x0005e20000000800 */
[----:B------:R-:W-:-:S03]  /*0500*/  NOP ;  /* 0x0000000000007918 */ /* 0x000fc60000000000 */
[----:B------:R2:W-:Y:S01]  /*0510*/  @!P3 STS [UR9+0x24], R4 ;  /* 0x00002404ff00b988 */ /* 0x0005e20008000809 */
[----:B---3--:R-:W-:-:S03]  /*0520*/  UIMAD UR4, UR4, UR6, UR15 ;  /* 0x00000006040472a4 */ /* 0x008fc6000f8e020f */
[----:B------:R2:W-:Y:S01]  /*0530*/  @!P3 STS [UR9+0x20], R12 ;  /* 0x0000200cff00b988 */ /* 0x0005e20008000809 */
[----:B----4-:R-:W-:-:S04]  /*0540*/  UIMAD UR4, UR4, UR5, UR16 ;  /* 0x00000005040472a4 */ /* 0x010fc8000f8e0210 */
[----:B------:R-:W-:-:S04]  /*0550*/  UIMAD UR4, UR4, 0x180, URZ ;  /* 0x00000180040478a4 */ /* 0x000fc8000f8e02ff */
[----:B-----5:R-:W-:-:S04]  /*0560*/  UIADD3 UR6, UP0, UPT, UR4, UR10, URZ ;  /* 0x0000000a04067290 */ /* 0x020fc8000ff1e0ff */
[----:B------:R-:W-:Y:S01]  /*0570*/  ULEA.HI.X.SX32 UR7, UR4, UR11, 0x1, UP0 ;  /* 0x0000000b04077291 */ /* 0x000fe200080f0eff */
[----:B--2---:R-:W-:Y:S11]  /*0580*/  @P3 BRA `(.L_x_7) ;  /* 0x0000000000183947 */ /* 0x004ff60003800000 */
[----:B------:R-:W2:Y:S01]  /*0590*/  LDS R2, [UR9+0x8] ;  /* 0x00000809ff027984 */ /* 0x000ea20008000800 */
[----:B------:R-:W3:Y:S01]  /*05a0*/  LDC.64 R6, c[0x0][0x380] ;  /* 0x0000e000ff067b82 */ /* 0x000ee20000000a00 */
[----:B------:R-:W-:Y:S02]  /*05b0*/  IMAD.MOV.U32 R3, RZ, RZ, 0x70 ;  /* 0x00000070ff037424 */ /* 0x000fe400078e00ff */
[----:B---3--:R3:W-:Y:S03]  /*05c0*/  STS.64 [UR9], R6 ;  /* 0x00000006ff007988 */ /* 0x0087e60008000a09 */
[----:B--2---:R-:W-:-:S05]  /*05d0*/  LOP3.LUT R2, R2, 0x10, R3, 0xd8, !PT ;  /* 0x0000001002027812 */ /* 0x004fca00078ed803 */
[----:B------:R3:W-:Y:S02]  /*05e0*/  STS [UR9+0x8], R2 ;  /* 0x00000802ff007988 */ /* 0x0007e40008000809 */
.L_x_7:
[----:B------:R-:W-:Y:S05]  /*05f0*/  BSYNC.RECONVERGENT B0 ;  /* 0x0000000000007941 */ /* 0x000fea0003800200 */
.L_x_6:
[----:B------:R-:W-:Y:S04]  /*0600*/  BSSY.RECONVERGENT B0, `(.L_x_8) ;  /* 0x000000a000007945 */ /* 0x000fe80003800200 */
[----:B------:R-:W-:Y:S05]  /*0610*/  @P3 BRA `(.L_x_9) ;  /* 0x0000000000203947 */ /* 0x000fea0003800000 */
[----:B---3--:R-:W2:Y:S01]  /*0620*/  LDS R2, [UR9+0x34] ;  /* 0x00003409ff027984 */ /* 0x008ea20008000800 */
[----:B------:R-:W-:Y:S02]  /*0630*/  IMAD.MOV.U32 R3, RZ, RZ, 0x3f000000 ;  /* 0x3f000000ff037424 */ /* 0x000fe400078e00ff */
[----:B------:R-:W-:Y:S01]  /*0640*/  @!P3 IMAD.MOV.U32 R5, RZ, RZ, 0x7f ;  /* 0x0000007fff05b424 */ /* 0x000fe200078e00ff */
[----:B------:R-:W3:Y:S02]  /*0650*/  @!P3 LDS R6, [UR9+0x38] ;  /* 0x00003809ff06b984 */ /* 0x000ee40008000800 */
[----:B--2---:R-:W-:Y:S02]  /*0660*/  LOP3.LUT R2, R2, 0xff000000, R3, 0xb8, !PT ;  /* 0xff00000002027812 */ /* 0x004fe400078eb803 */
[----:B---3--:R-:W-:-:S03]  /*0670*/  @!P3 LOP3.LUT R3, R6, 0xff, R5, 0xb8, !PT ;  /* 0x000000ff0603b812 */ /* 0x008fc600078eb805 */
[----:B------:R2:W-:Y:S04]  /*0680*/  STS [UR9+0x34], R2 ;  /* 0x00003402ff007988 */ /* 0x0005e80008000809 */
[----:B------:R2:W-:Y:S02]  /*0690*/  @!P3 STS [UR9+0x38], R3 ;  /* 0x00003803ff00b988 */ /* 0x0005e40008000809 */
.L_x_9:
[----:B------:R-:W-:Y:S05]  /*06a0*/  BSYNC.RECONVERGENT B0 ;  /* 0x0000000000007941 */ /* 0x000fea0003800200 */
.L_x_8:
[----:B------:R-:W-:Y:S04]  /*06b0*/  BSSY.RECONVERGENT B0, `(.L_x_10) ;  /* 0x000000e000007945 */ /* 0x000fe80003800200 */
[----:B------:R-:W-:Y:S05]  /*06c0*/  @P3 BRA `(.L_x_11) ;  /* 0x0000000000303947 */ /* 0x000fea0003800000 */
[----:B--2---:R-:W2:Y:S01]  /*06d0*/  LDS R3, [UR9+0x34] ;  /* 0x00003409ff037984 */ /* 0x004ea20008000800 */
[----:B------:R-:W4:Y:S03]  /*06e0*/  LDC.64 R8, c[0x0][0x3a8] ;  /* 0x0000ea00ff087b82 */ /* 0x000f260000000a00 */
[----:B---3--:R-:W3:Y:S01]  /*06f0*/  LDS R2, [UR9+0x1c] ;  /* 0x00001c09ff027984 */ /* 0x008ee20008000800 */
[C---:B----4-:R-:W-:Y:S01]  /*0700*/  SHF.L.U64.HI R6, R8.reuse, 0x1, R9 ;  /* 0x0000000108067819 */ /* 0x050fe20000010209 */
[----:B------:R-:W-:-:S03]  /*0710*/  IMAD.SHL.U32 R5, R8, 0x2, RZ ;  /* 0x0000000208057824 */ /* 0x000fc600078e00ff */
[--C-:B------:R-:W-:Y:S02]  /*0720*/  SHF.R.U32.HI R7, RZ, 0x4, R6.reuse ;  /* 0x00000004ff077819 */ /* 0x100fe40000011606 */
[----:B------:R-:W-:-:S05]  /*0730*/  SHF.R.U64 R5, R5, 0x4, R6 ;  /* 0x0000000405057819 */ /* 0x000fca0000001206 */
[----:B------:R4:W-:Y:S01]  /*0740*/  STS [UR9+0xc], R5 ;  /* 0x00000c05ff007988 */ /* 0x0009e20008000809 */
[----:B--2---:R-:W-:Y:S02]  /*0750*/  LOP3.LUT R3, R3, 0x7, RZ, 0xb8, !PT ;  /* 0x0000000703037812 */ /* 0x004fe400078eb8ff */
[----:B---3--:R-:W-:-:S03]  /*0760*/  LOP3.LUT R2, R2, 0xf, R7, 0xb8, !PT ;  /* 0x0000000f02027812 */ /* 0x008fc600078eb807 */
[----:B------:R4:W-:Y:S04]  /*0770*/  STS [UR9+0x34], R3 ;  /* 0x00003403ff007988 */ /* 0x0009e80008000809 */
[----:B------:R4:W-:Y:S02]  /*0780*/  STS [UR9+0x1c], R2 ;  /* 0x00001c02ff007988 */ /* 0x0009e40008000809 */
.L_x_11:
[----:B------:R-:W-:Y:S05]  /*0790*/  BSYNC.RECONVERGENT B0 ;  /* 0x0000000000007941 */ /* 0x000fea0003800200 */
.L_x_10:
[----:B------:R-:W-:Y:S04]  /*07a0*/  BSSY.RECONVERGENT B1, `(.L_x_12) ;  /* 0x000001a000017945 */ /* 0x000fe80003800200 */
[----:B------:R-:W-:Y:S04]  /*07b0*/  BSSY.RELIABLE B0, `(.L_x_13) ;  /* 0x0000015000007945 */ /* 0x000fe80003800100 */
[----:B------:R-:W-:Y:S05]  /*07c0*/  @P3 BRA `(.L_x_14) ;  /* 0x0000000000203947 */ /* 0x000fea0003800000 */
[----:B--234-:R-:W2:Y:S02]  /*07d0*/  LDS R2, [UR9+0x34] ;  /* 0x00003409ff027984 */ /* 0x01cea40008000800 */
[----:B--2---:R-:W-:-:S05]  /*07e0*/  LOP3.LUT R2, R2, 0x38, RZ, 0xb8, !PT ;  /* 0x0000003802027812 */ /* 0x004fca00078eb8ff */
[----:B------:R2:W-:Y:S01]  /*07f0*/  STS [UR9+0x34], R2 ;  /* 0x00003402ff007988 */ /* 0x0005e20008000809 */
[----:B------:R-:W-:Y:S05]  /*0800*/  @P3 BRA `(.L_x_15) ;  /* 0x0000000000203947 */ /* 0x000fea0003800000 */
[----:B--2---:R-:W2:Y:S01]  /*0810*/  LDS R2, [UR9+0x8] ;  /* 0x00000809ff027984 */ /* 0x004ea20008000800 */
[----:B------:R-:W-:-:S05]  /*0820*/  IMAD.MOV.U32 R3, RZ, RZ, 0x780 ;  /* 0x00000780ff037424 */ /* 0x000fca00078e00ff */
[----:B--2---:R-:W-:-:S05]  /*0830*/  LOP3.LUT R2, R2, 0x300, R3, 0xd8, !PT ;  /* 0x0000030002027812 */ /* 0x004fca00078ed803 */
[----:B------:R5:W-:Y:S02]  /*0840*/  STS [UR9+0x8], R2 ;  /* 0x00000802ff007988 */ /* 0x000be40008000809 */
.L_x_14:
[----:B------:R-:W-:Y:S05]  /*0850*/  @P3 BRA `(.L_x_16) ;  /* 0x0000000000283947 */ /* 0x000fea0003800000 */
[----:B--2345:R-:W2:Y:S02]  /*0860*/  LDS R2, [UR9+0x8] ;  /* 0x00000809ff027984 */ /* 0x03cea40008000800 */
[----:B--2---:R-:W-:-:S05]  /*0870*/  LOP3.LUT R2, R2, 0x1800, RZ, 0xb8, !PT ;  /* 0x0000180002027812 */ /* 0x004fca00078eb8ff */
[----:B------:R3:W-:Y:S02]  /*0880*/  STS [UR9+0x8], R2 ;  /* 0x00000802ff007988 */ /* 0x0007e40008000809 */
.L_x_15:
[----:B------:R-:W-:Y:S05]  /*0890*/  @P3 BREAK.RELIABLE B0 ;  /* 0x0000000000003942 */ /* 0x000fea0003800100 */
[----:B------:R-:W-:Y:S05]  /*08a0*/  @P3 BRA `(.L_x_17) ;  /* 0x0000000000243947 */ /* 0x000fea0003800000 */
[----:B------:R-:W4:Y:S01]  /*08b0*/  LDS R3, [UR9+0x8] ;  /* 0x00000809ff037984 */ /* 0x000f220008000800 */
[----:B--23--:R-:W-:-:S05]  /*08c0*/  IMAD.MOV.U32 R2, RZ, RZ, 0x6000 ;  /* 0x00006000ff027424 */ /* 0x00cfca00078e00ff */
[----:B----4-:R-:W-:-:S04]  /*08d0*/  LOP3.LUT R2, R3, 0x6000, R2, 0xd8, !PT ;  /* 0x0000600003027812 */ /* 0x010fc800078ed802 */
[----:B------:R-:W-:-:S05]  /*08e0*/  LOP3.LUT R2, R2, 0x400000, RZ, 0xb8, !PT ;  /* 0x0040000002027812 */ /* 0x000fca00078eb8ff */
[----:B------:R2:W-:Y:S02]  /*08f0*/  STS [UR9+0x8], R2 ;  /* 0x00000802ff007988 */ /* 0x0005e40008000809 */
.L_x_16:
[----:B------:R-:W-:Y:S05]  /*0900*/  BSYNC.RELIABLE B0 ;  /* 0x0000000000007941 */ /* 0x000fea0003800100 */
.L_x_13:
[----:B--2345:R-:W2:Y:S02]  /*0910*/  @!P3 LDS R2, [UR9+0x8] ;  /* 0x00000809ff02b984 */ /* 0x03cea40008000800 */
[----:B--2---:R-:W-:-:S05]  /*0920*/  @!P3 LOP3.LUT R2, R2, 0x8000, RZ, 0xb8, !PT ;  /* 0x000080000202b812 */ /* 0x004fca00078eb8ff */
[----:B------:R4:W-:Y:S02]  /*0930*/  @!P3 STS [UR9+0x8], R2 ;  /* 0x00000802ff00b988 */ /* 0x0009e40008000809 */
.L_x_17:
[----:B------:R-:W-:Y:S05]  /*0940*/  BSYNC.RECONVERGENT B1 ;  /* 0x0000000000017941 */ /* 0x000fea0003800200 */
.L_x_12:
[----:B------:R-:W-:Y:S05]  /*0950*/  WARPSYNC.ALL ;  /* 0x0000000000007948 */ /* 0x000fea0003800000 */
[----:B------:R-:W-:Y:S01]  /*0960*/  NOP ;  /* 0x0000000000007918 */ /* 0x000fe20000000000 */
[----:B------:R-:W5:Y:S02]  /*0970*/  LDC R5, c[0x0][0x39c] ;  /* 0x0000e700ff057b82 */ /* 0x000f640000000800 */
[----:B-----5:R-:W-:Y:S01]  /*0980*/  VIADD R5, R5, 0xffffffff ;  /* 0xffffffff05057836 */ /* 0x020fe20000000000 */
[----:B------:R-:W-:Y:S06]  /*0990*/  @P0 BRA `(.L_x_18) ;  /* 0x0000000000300947 */ /* 0x000fec0003800000 */
[----:B--234-:R-:W2:Y:S01]  /*09a0*/  S2R R2, SR_LANEID ;  /* 0x0000000000027919 */ /* 0x01cea20000000000 */
[----:B------:R-:W-:Y:S05]  /*09b0*/  WARPSYNC.ALL ;  /* 0x0000000000007948 */ /* 0x000fea0003800000 */
[----:B------:R-:W-:Y:S01]  /*09c0*/  NOP ;  /* 0x0000000000007918 */ /* 0x000fe20000000000 */
[----:B--2---:R-:W-:-:S05]  /*09d0*/  IMAD.SHL.U32 R6, R2, 0x4, RZ ;  /* 0x0000000402067824 */ /* 0x004fca00078e00ff */
[----:B------:R-:W2:Y:S01]  /*09e0*/  LDS R7, [R6+UR9] ;  /* 0x0000000906077984 */ /* 0x000ea20008000800 */
[----:B------:R-:W-:-:S05]  /*09f0*/  IADD3 R2, P1, PT, R6, UR6, RZ ;  /* 0x0000000606027c10 */ /* 0x000fca000ff3e0ff */
[----:B------:R-:W-:-:S05]  /*0a00*/  IMAD.X R3, RZ, RZ, UR7, P1 ;  /* 0x00000007ff037e24 */ /* 0x000fca00088e06ff */
[----:B--2---:R5:W2:Y:S01]  /*0a10*/  ATOMG.E.EXCH.STRONG.GPU PT, RZ, [R2], R7 ;  /* 0x0000000702ff73a8 */ /* 0x004aa200041ee100 */
[----:B------:R-:W-:-:S04]  /*0a20*/  DEPBAR {5,4,3,2,1,0} ;  /* 0x0000003f0000791a */ /* 0x000fc80000000000 */
[----:B------:R-:W3:Y:S02]  /*0a30*/  CCTL.E.C.LDCU.IV.DEEP [UR6] ;  /* 0x0000000006007540 */ /* 0x000ee40009c08000 */
[----:B---3--:R5:W-:Y:S01]  /*0a40*/  UTMACCTL.IV [UR6] ;  /* 0x00000000060079b9 */ /* 0x008be20008000000 */
[----:B------:R-:W-:Y:S01]  /*0a50*/  NOP ;  /* 0x0000000000007918 */ /* 0x000fe20000000000 */
.L_x_18:
[----:B------:R-:W-:Y:S05]  /*0a60*/  @P0 BRA `(.L_x_19) ;  /* 0x00000000000c0947 */ /* 0x000fea0003800000 */
[----:B------:R0:W-:Y:S01]  /*0a70*/  UTMACMDFLUSH ;  /* 0x00000000000079b7 */ /* 0x0001e20000000000 */
[----:B------:R-:W-:Y:S05]  /*0a80*/  @P0 BRA `(.L_x_19) ;  /* 0x0000000000040947 */ /* 0x000fea0003800000 */
[----:B------:R-:W-:-:S04]  /*0a90*/  DEPBAR.LE SB0, 0x0 ;  /* 0x000080000000791a */ /* 0x000fc80000000000 */
.L_x_19:
[----:B------:R-:W-:Y:S05]  /*0aa0*/  WARPSYNC.ALL ;  /* 0x0000000000007948 */ /* 0x000fea0003800000 */
[----:B------:R-:W-:Y:S01]  /*0ab0*/  NOP ;  /* 0x0000000000007918 */ /* 0x000fe20000000000 */
[----:B--2---:R-:W-:Y:S06]  /*0ac0*/  BAR.SYNC.DEFER_BLOCKING 0x0 ;  /* 0x0000000000007b1d */ /* 0x004fec0000010000 */
[----:B------:R-:W-:Y:S02]  /*0ad0*/  BSSY.RECONVERGENT B1, `(.L_x_20) ;  /* 0x000000b000017945 */ /* 0x000fe40003800200 */
[----:B------:R-:W-:Y:S06]  /*0ae0*/  BAR.SYNC.DEFER_BLOCKING 0x0 ;  /* 0x0000000000007b1d */ /* 0x000fec0000010000 */
[----:B------:R2:W-:Y:S01]  /*0af0*/  @!P0 STS [R11], RZ ;  /* 0x000000ff0b008388 */ /* 0x0005e20000000800 */
[----:B------:R-:W-:Y:S01]  /*0b00*/  NOP ;  /* 0x0000000000007918 */ /* 0x000fe20000000000 */
[----:B------:R-:W-:Y:S05]  /*0b10*/  @P3 BRA `(.L_x_21) ;  /* 0x0000000000183947 */ /* 0x000fea0003800000 */
[----:B---345:R-:W3:Y:S01]  /*0b20*/  LDS R2, [UR9+0x8] ;  /* 0x00000809ff027984 */ /* 0x038ee20008000800 */
[----:B------:R-:W4:Y:S01]  /*0b30*/  LDC.64 R6, c[0x0][0x388] ;  /* 0x0000e200ff067b82 */ /* 0x000f220000000a00 */
[----:B------:R-:W-:Y:S02]  /*0b40*/  IMAD.MOV.U32 R3, RZ, RZ, 0x70 ;  /* 0x00000070ff037424 */ /* 0x000fe400078e00ff */
[----:B----4-:R4:W-:Y:S03]  /*0b50*/  STS.64 [UR9], R6 ;  /* 0x00000006ff007988 */ /* 0x0109e60008000a09 */
[----:B---3--:R-:W-:-:S05]  /*0b60*/  LOP3.LUT R2, R2, 0x10, R3, 0xd8, !PT ;  /* 0x0000001002027812 */ /* 0x008fca00078ed803 */
[----:B------:R4:W-:Y:S02]  /*0b70*/  STS [UR9+0x8], R2 ;  /* 0x00000802ff007988 */ /* 0x0009e40008000809 */
.L_x_21:
[----:B-----5:R-:W-:Y:S05]  /*0b80*/  BSYNC.RECONVERGENT B1 ;  /* 0x0000000000017941 */ /* 0x020fea0003800200 */
.L_x_20:
[----:B------:R-:W-:Y:S04]  /*0b90*/  BSSY.RECONVERGENT B1, `(.L_x_22) ;  /* 0x000000a000017945 */ /* 0x000fe80003800200 */
[----:B------:R-:W-:Y:S05]  /*0ba0*/  @P3 BRA `(.L_x_23) ;  /* 0x0000000000203947 */ /* 0x000fea0003800000 */
[----:B---34-:R-:W3:Y:S01]  /*0bb0*/  LDS R2, [UR9+0x34] ;  /* 0x00003409ff027984 */ /* 0x018ee20008000800 */
[----:B------:R-:W-:Y:S02]  /*0bc0*/  IMAD.MOV.U32 R7, RZ, RZ, 0x3f000000 ;  /* 0x3f000000ff077424 */ /* 0x000fe400078e00ff */
[----:B------:R-:W-:Y:S01]  /*0bd0*/  @!P3 IMAD.MOV.U32 R6, RZ, RZ, 0x7f ;  /* 0x0000007fff06b424 */ /* 0x000fe200078e00ff */
[----:B------:R-:W4:Y:S02]  /*0be0*/  @!P3 LDS R3, [UR9+0x38] ;  /* 0x00003809ff03b984 */ /* 0x000f240008000800 */
[----:B---3--:R-:W-:Y:S02]  /*0bf0*/  LOP3.LUT R2, R2, 0xff000000, R7, 0xb8, !PT ;  /* 0xff00000002027812 */ /* 0x008fe400078eb807 */
[----:B----4-:R-:W-:-:S03]  /*0c00*/  @!P3 LOP3.LUT R3, R3, 0xff, R6, 0xb8, !PT ;  /* 0x000000ff0303b812 */ /* 0x010fc600078eb806 */
[----:B------:R5:W-:Y:S04]  /*0c10*/  STS [UR9+0x34], R2 ;  /* 0x00003402ff007988 */ /* 0x000be80008000809 */
[----:B------:R5:W-:Y:S02]  /*0c20*/  @!P3 STS [UR9+0x38], R3 ;  /* 0x00003803ff00b988 */ /* 0x000be40008000809 */
.L_x_23:
[----:B------:R-:W-:Y:S05]  /*0c30*/  BSYNC.RECONVERGENT B1 ;  /* 0x0000000000017941 */ /* 0x000fea0003800200 */
.L_x_22:
[----:B------:R-:W-:Y:S04]  /*0c40*/  BSSY.RECONVERGENT B1, `(.L_x_24) ;  /* 0x0000004000017945 */ /* 0x000fe80003800200 */
[----:B------:R-:W-:Y:S05]  /*0c50*/  @P3 BRA `(.L_x_25) ;  /* 0x0000000000083947 */ /* 0x000fea0003800000 */
[----:B------:R2:W-:Y:S04]  /*0c60*/  STS [UR9+0x24], R12 ;  /* 0x0000240cff007988 */ /* 0x0005e80008000809 */
[----:B------:R2:W-:Y:S02]  /*0c70*/  STS [UR9+0x20], R5 ;  /* 0x00002005ff007988 */ /* 0x0005e40008000809 */
.L_x_25:
[----:B------:R-:W-:Y:S05]  /*0c80*/  BSYNC.RECONVERGENT B1 ;  /* 0x0000000000017941 */ /* 0x000fea0003800200 */
.L_x_24:
[----:B------:R-:W-:Y:S04]  /*0c90*/  BSSY.RECONVERGENT B1, `(.L_x_26) ;  /* 0x000000e000017945 */ /* 0x000fe80003800200 */
[----:B------:R-:W-:Y:S05]  /*0ca0*/  @P3 BRA `(.L_x_27) ;  /* 0x0000000000303947 */ /* 0x000fea0003800000 */
[----:B-----5:R-:W5:Y:S01]  /*0cb0*/  LDS R3, [UR9+0x34] ;  /* 0x00003409ff037984 */ /* 0x020f620008000800 */
[----:B----4-:R-:W4:Y:S03]  /*0cc0*/  LDC.64 R6, c[0x0][0x3b0] ;  /* 0x0000ec00ff067b82 */ /* 0x010f260000000a00 */
[----:B---3--:R-:W3:Y:S01]  /*0cd0*/  LDS R2, [UR9+0x1c] ;  /* 0x00001c09ff027984 */ /* 0x008ee20008000800 */
[C---:B----4-:R-:W-:Y:S01]  /*0ce0*/  SHF.L.U64.HI R7, R6.reuse, 0x1, R7 ;  /* 0x0000000106077819 */ /* 0x050fe20000010207 */
[----:B------:R-:W-:-:S03]  /*0cf0*/  IMAD.SHL.U32 R6, R6, 0x2, RZ ;  /* 0x0000000206067824 */ /* 0x000fc600078e00ff */
[--C-:B------:R-:W-:Y:S02]  /*0d00*/  SHF.R.U32.HI R9, RZ, 0x4, R7.reuse ;  /* 0x00000004ff097819 */ /* 0x100fe40000011607 */
[----:B------:R-:W-:-:S05]  /*0d10*/  SHF.R.U64 R6, R6, 0x4, R7 ;  /* 0x0000000406067819 */ /* 0x000fca0000001207 */
[----:B------:R4:W-:Y:S01]  /*0d20*/  STS [UR9+0xc], R6 ;  /* 0x00000c06ff007988 */ /* 0x0009e20008000809 */
[----:B-----5:R-:W-:Y:S02]  /*0d30*/  LOP3.LUT R3, R3, 0x7, RZ, 0xb8, !PT ;  /* 0x0000000703037812 */ /* 0x020fe400078eb8ff */
[----:B---3--:R-:W-:-:S03]  /*0d40*/  LOP3.LUT R2, R2, 0xf, R9, 0xb8, !PT ;  /* 0x0000000f02027812 */ /* 0x008fc600078eb809 */
[----:B------:R4:W-:Y:S04]  /*0d50*/  STS [UR9+0x34], R3 ;  /* 0x00003403ff007988 */ /* 0x0009e80008000809 */
[----:B------:R4:W-:Y:S02]  /*0d60*/  STS [UR9+0x1c], R2 ;  /* 0x00001c02ff007988 */ /* 0x0009e40008000809 */
.L_x_27:
[----:B------:R-:W-:Y:S05]  /*0d70*/  BSYNC.RECONVERGENT B1 ;  /* 0x0000000000017941 */ /* 0x000fea0003800200 */
.L_x_26:
[----:B------:R-:W-:Y:S04]  /*0d80*/  BSSY.RECONVERGENT B2, `(.L_x_28) ;  /* 0x000001a000027945 */ /* 0x000fe80003800200 */
[----:B------:R-:W-:Y:S04]  /*0d90*/  BSSY.RELIABLE B1, `(.L_x_29) ;  /* 0x0000015000017945 */ /* 0x000fe80003800100 */
[----:B------:R-:W-:Y:S05]  /*0da0*/  @P3 BRA `(.L_x_30) ;  /* 0x0000000000203947 */ /* 0x000fea0003800000 */
[----:B---345:R-:W3:Y:S02]  /*0db0*/  LDS R2, [UR9+0x34] ;  /* 0x00003409ff027984 */ /* 0x038ee40008000800 */
[----:B---3--:R-:W-:-:S05]  /*0dc0*/  LOP3.LUT R2, R2, 0x38, RZ, 0xb8, !PT ;  /* 0x0000003802027812 */ /* 0x008fca00078eb8ff */
[----:B------:R3:W-:Y:S01]  /*0dd0*/  STS [UR9+0x34], R2 ;  /* 0x00003402ff007988 */ /* 0x0007e20008000809 */
[----:B------:R-:W-:Y:S05]  /*0de0*/  @P3 BRA `(.L_x_31) ;  /* 0x0000000000203947 */ /* 0x000fea0003800000 */
[----:B---3--:R-:W3:Y:S01]  /*0df0*/  LDS R2, [UR9+0x8] ;  /* 0x00000809ff027984 */ /* 0x008ee20008000800 */
[----:B------:R-:W-:-:S05]  /*0e00*/  IMAD.MOV.U32 R3, RZ, RZ, 0x780 ;  /* 0x00000780ff037424 */ /* 0x000fca00078e00ff */
[----:B---3--:R-:W-:-:S05]  /*0e10*/  LOP3.LUT R2, R2, 0x300, R3, 0xd8, !PT ;  /* 0x0000030002027812 */ /* 0x008fca00078ed803 */
[----:B------:R3:W-:Y:S02]  /*0e20*/  STS [UR9+0x8], R2 ;  /* 0x00000802ff007988 */ /* 0x0007e40008000809 */
.L_x_30:
[----:B------:R-:W-:Y:S05]  /*0e30*/  @P3 BRA `(.L_x_32) ;  /* 0x0000000000283947 */ /* 0x000fea0003800000 */
[----:B---345:R-:W3:Y:S02]  /*0e40*/  LDS R2, [UR9+0x8] ;  /* 0x00000809ff027984 */ /* 0x038ee40008000800 */
[----:B---3--:R-:W-:-:S05]  /*0e50*/  LOP3.LUT R2, R2, 0x1800, RZ, 0xb8, !PT ;  /* 0x0000180002027812 */ /* 0x008fca00078eb8ff */
[----:B------:R4:W-:Y:S02]  /*0e60*/  STS [UR9+0x8], R2 ;  /* 0x00000802ff007988 */ /* 0x0009e40008000809 */
.L_x_31:
[----:B------:R-:W-:Y:S05]  /*0e70*/  @P3 BREAK.RELIABLE B1 ;  /* 0x0000000000013942 */ /* 0x000fea0003800100 */
[----:B------:R-:W-:Y:S05]  /*0e80*/  @P3 BRA `(.L_x_33) ;  /* 0x0000000000243947 */ /* 0x000fea0003800000 */
[----:B---34-:R-:W3:Y:S01]  /*0e90*/  LDS R2, [UR9+0x8] ;  /* 0x00000809ff027984 */ /* 0x018ee20008000800 */
[----:B------:R-:W-:-:S05]  /*0ea0*/  IMAD.MOV.U32 R3, RZ, RZ, 0x6000 ;  /* 0x00006000ff037424 */ /* 0x000fca00078e00ff */
[----:B---3--:R-:W-:-:S04]  /*0eb0*/  LOP3.LUT R2, R2, 0x6000, R3, 0xd8, !PT ;  /* 0x0000600002027812 */ /* 0x008fc800078ed803 */
[----:B------:R-:W-:-:S05]  /*0ec0*/  LOP3.LUT R2, R2, 0x400000, RZ, 0xb8, !PT ;  /* 0x0040000002027812 */ /* 0x000fca00078eb8ff */
[----:B------:R3:W-:Y:S02]  /*0ed0*/  STS [UR9+0x8], R2 ;  /* 0x00000802ff007988 */ /* 0x0007e40008000809 */
.L_x_32:
[----:B------:R-:W-:Y:S05]  /*0ee0*/  BSYNC.RELIABLE B1 ;  /* 0x0000000000017941 */ /* 0x000fea0003800100 */
.L_x_29:
[----:B---345:R-:W3:Y:S02]  /*0ef0*/  @!P3 LDS R2, [UR9+0x8] ;  /* 0x00000809ff02b984 */ /* 0x038ee40008000800 */
[----:B---3--:R-:W-:-:S05]  /*0f00*/  @!P3 LOP3.LUT R2, R2, 0x8000, RZ, 0xb8, !PT ;  /* 0x000080000202b812 */ /* 0x008fca00078eb8ff */
[----:B------:R5:W-:Y:S02]  /*0f10*/  @!P3 STS [UR9+0x8], R2 ;  /* 0x00000802ff00b988 */ /* 0x000be40008000809 */
.L_x_33:
[----:B------:R-:W-:Y:S05]  /*0f20*/  BSYNC.RECONVERGENT B2 ;  /* 0x0000000000027941 */ /* 0x000fea0003800200 */
.L_x_28:
[----:B------:R-:W-:Y:S05]  /*0f30*/  WARPSYNC.ALL ;  /* 0x0000000000007948 */ /* 0x000fea0003800000 */
[----:B------:R-:W-:Y:S01]  /*0f40*/  NOP ;  /* 0x0000000000007918 */ /* 0x000fe20000000000 */
[----:B------:R-:W-:-:S04]  /*0f50*/  UIADD3 UR5, UPT, UPT, UR4, 0x80, URZ ;  /* 0x0000008004057890 */ /* 0x000fc8000fffe0ff */
[----:B------:R-:W-:-:S04]  /*0f60*/  UIADD3 UR44, UP0, UPT, UR5, UR10, URZ ;  /* 0x0000000a052c7290 */ /* 0x000fc8000ff1e0ff */
[----:B------:R-:W-:Y:S01]  /*0f70*/  ULEA.HI.X.SX32 UR45, UR5, UR11, 0x1, UP0 ;  /* 0x0000000b052d7291 */ /* 0x000fe200080f0eff */
[----:B------:R-:W-:Y:S11]  /*0f80*/  @P0 BRA `(.L_x_34) ;  /* 0x0000000000300947 */ /* 0x000ff60003800000 */
[----:B---345:R-:W3:Y:S01]  /*0f90*/  S2R R2, SR_LANEID ;  /* 0x0000000000027919 */ /* 0x038ee20000000000 */
[----:B------:R-:W-:Y:S05]  /*0fa0*/  WARPSYNC.ALL ;  /* 0x0000000000007948 */ /* 0x000fea0003800000 */
[----:B------:R-:W-:Y:S01]  /*0fb0*/  NOP ;  /* 0x0000000000007918 */ /* 0x000fe20000000000 */
[----:B---3--:R-:W-:-:S05]  /*0fc0*/  IMAD.SHL.U32 R6, R2, 0x4, RZ ;  /* 0x0000000402067824 */ /* 0x008fca00078e00ff */
[----:B------:R-:W3:Y:S01]  /*0fd0*/  LDS R7, [R6+UR9] ;  /* 0x0000000906077984 */ /* 0x000ee20008000800 */
[----:B------:R-:W-:-:S05]  /*0fe0*/  IADD3 R2, P1, PT, R6, UR44, RZ ;  /* 0x0000002c06027c10 */ /* 0x000fca000ff3e0ff */
[----:B------:R-:W-:-:S05]  /*0ff0*/  IMAD.X R3, RZ, RZ, UR45, P1 ;  /* 0x0000002dff037e24 */ /* 0x000fca00088e06ff */
[----:B---3--:R3:W4:Y:S01]  /*1000*/  ATOMG.E.EXCH.STRONG.GPU PT, RZ, [R2], R7 ;  /* 0x0000000702ff73a8 */ /* 0x00872200041ee100 */
[----:B------:R-:W-:-:S04]  /*1010*/  DEPBAR {5,4,3,2,1,0} ;  /* 0x0000003f0000791a */ /* 0x000fc80000000000 */
[----:B------:R-:W5:Y:S02]  /*1020*/  CCTL.E.C.LDCU.IV.DEEP [UR44] ;  /* 0x000000002c007540 */ /* 0x000f640009c08000 */
[----:B-----5:R3:W-:Y:S01]  /*1030*/  UTMACCTL.IV [UR44] ;  /* 0x000000002c0079b9 */ /* 0x0207e20008000000 */
[----:B------:R-:W-:Y:S01]  /*1040*/  NOP ;  /* 0x0000000000007918 */ /* 0x000fe20000000000 */
.L_x_34:
[----:B------:R-:W-:Y:S05]  /*1050*/  @P0 BRA `(.L_x_35) ;  /* 0x00000000000c0947 */ /* 0x000fea0003800000 */
[----:B------:R0:W-:Y:S01]  /*1060*/  UTMACMDFLUSH ;  /* 0x00000000000079b7 */ /* 0x0001e20000000000 */
[----:B------:R-:W-:Y:S05]  /*1070*/  @P0 BRA `(.L_x_35) ;  /* 0x0000000000040947 */ /* 0x000fea0003800000 */
[----:B------:R-:W-:-:S04]  /*1080*/  DEPBAR.LE SB0, 0x0 ;  /* 0x000080000000791a */ /* 0x000fc80000000000 */
.L_x_35:
[----:B------:R-:W-:Y:S05]  /*1090*/  WARPSYNC.ALL ;  /* 0x0000000000007948 */ /* 0x000fea0003800000 */
[----:B------:R-:W-:Y:S01]  /*10a0*/  NOP ;  /* 0x0000000000007918 */ /* 0x000fe20000000000 */
[----:B----4-:R-:W-:Y:S06]  /*10b0*/  BAR.SYNC.DEFER_BLOCKING 0x0 ;  /* 0x0000000000007b1d */ /* 0x010fec0000010000 */
[----:B------:R-:W-:Y:S02]  /*10c0*/  BSSY.RECONVERGENT B2, `(.L_x_36) ;  /* 0x000000b000027945 */ /* 0x000fe40003800200 */
[----:B------:R-:W-:Y:S06]  /*10d0*/  BAR.SYNC.DEFER_BLOCKING 0x0 ;  /* 0x0000000000007b1d */ /* 0x000fec0000010000 */
[----:B------:R4:W-:Y:S01]  /*10e0*/  @!P0 STS [R11], RZ ;  /* 0x000000ff0b008388 */ /* 0x0009e20000000800 */
[----:B------:R-:W-:Y:S01]  /*10f0*/  NOP ;  /* 0x0000000000007918 */ /* 0x000fe20000000000 */
[----:B------:R-:W-:Y:S05]  /*1100*/  @P3 BRA `(.L_x_37) ;  /* 0x0000000000183947 */ /* 0x000fea0003800000 */
[----:B---3-5:R-:W3:Y:S01]  /*1110*/  LDS R2, [UR9+0x8] ;  /* 0x00000809ff027984 */ /* 0x028ee20008000800 */
[----:B------:R-:W5:Y:S01]  /*1120*/  LDC.64 R6, c[0x0][0x390] ;  /* 0x0000e400ff067b82 */ /* 0x000f620000000a00 */
[----:B------:R-:W-:Y:S02]  /*1130*/  IMAD.MOV.U32 R3, RZ, RZ, 0x70 ;  /* 0x00000070ff037424 */ /* 0x000fe400078e00ff */
[----:B-----5:R5:W-:Y:S03]  /*1140*/  STS.64 [UR9], R6 ;  /* 0x00000006ff007988 */ /* 0x020be60008000a09 */
[----:B---3--:R-:W-:-:S05]  /*1150*/  LOP3.LUT R2, R2, 0x10, R3, 0xd8, !PT ;  /* 0x0000001002027812 */ /* 0x008fca00078ed803 */
[----:B------:R5:W-:Y:S02]  /*1160*/  STS [UR9+0x8], R2 ;  /* 0x00000802ff007988 */ /* 0x000be40008000809 */
.L_x_37:
[----:B---3--:R-:W-:Y:S05]  /*1170*/  BSYNC.RECONVERGENT B2 ;  /* 0x0000000000027941 */ /* 0x008fea0003800200 */
.L_x_36:
[----:B------:R-:W-:Y:S04]  /*1180*/  BSSY.RECONVERGENT B3, `(.L_x_38) ;  /* 0x0000011000037945 */ /* 0x000fe80003800200 */
[----:B------:R-:W-:Y:S04]  /*1190*/  BSSY.RELIABLE B2, `(.L_x_39) ;  /* 0x000000e000027945 */ /* 0x000fe80003800100 */
[----:B------:R-:W-:Y:S05]  /*11a0*/  @P3 BRA `(.L_x_40) ;  /* 0x0000000000243947 */ /* 0x000fea0003800000 */
[----:B-----5:R-:W3:Y:S01]  /*11b0*/  LDS R2, [UR9+0x34] ;  /* 0x00003409ff027984 */ /* 0x020ee20008000800 */
[----:B------:R-:W-:-:S05]  /*11c0*/  IMAD.MOV.U32 R3, RZ, RZ, 0x3f000000 ;  /* 0x3f000000ff037424 */ /* 0x000fca00078e00ff */
[----:B---3--:R-:W-:-:S05]  /*11d0*/  LOP3.LUT R2, R2, 0xff000000, R3, 0xb8, !PT ;  /* 0xff00000002027812 */ /* 0x008fca00078eb803 */
[----:B------:R3:W-:Y:S01]  /*11e0*/  STS [UR9+0x34], R2 ;  /* 0x00003402ff007988 */ /* 0x0007e20008000809 */
[----:B------:R-:W-:Y:S05]  /*11f0*/  @P3 BRA `(.L_x_41) ;  /* 0x00000000001c3947 */ /* 0x000fea0003800000 */
[----:B---3--:R-:W3:Y:S01]  /*1200*/  LDS R2, [UR9+0x38] ;  /* 0x00003809ff027984 */ /* 0x008ee20008000800 */
[----:B------:R-:W-:-:S05]  /*1210*/  IMAD.MOV.U32 R3, RZ, RZ, 0x7f ;  /* 0x0000007fff037424 */ /* 0x000fca00078e00ff */
[----:B---3--:R-:W-:-:S05]  /*1220*/  LOP3.LUT R2, R2, 0xff, R3, 0xb8, !PT ;  /* 0x000000ff02027812 */ /* 0x008fca00078eb803 */
[----:B------:R3:W-:Y:S02]  /*1230*/  STS [UR9+0x38], R2 ;  /* 0x00003802ff007988 */ /* 0x0007e40008000809 */
.L_x_40:
[----:B------:R-:W-:Y:S05]  /*1240*/  @P3 BREAK.RELIABLE B2 ;  /* 0x0000000000023942 */ /* 0x000fea0003800100 */
[----:B------:R-:W-:Y:S05]  /*1250*/  @P3 BRA `(.L_x_42) ;  /* 0x00000000000c3947 */ /* 0x000fea0003800000 */
[----:B------:R2:W-:Y:S02]  /*1260*/  STS [UR9+0x20], R5 ;  /* 0x00002005ff007988 */ /* 0x0005e40008000809 */
.L_x_41:
[----:B------:R-:W-:Y:S05]  /*1270*/  BSYNC.RELIABLE B2 ;  /* 0x0000000000027941 */ /* 0x000fea0003800100 */
.L_x_39:
[----:B------:R2:W-:Y:S02]  /*1280*/  @!P3 STS [UR9+0x24], R4 ;  /* 0x00002404ff00b988 */ /* 0x0005e40008000809 */
.L_x_42:
[----:B------:R-:W-:Y:S05]  /*1290*/  BSYNC.RECONVERGENT B3 ;  /* 0x0000000000037941 */ /* 0x000fea0003800200 */
.L_x_38:
[----:B------:R-:W-:Y:S05]  /*12a0*/  WARPSYNC.ALL ;  /* 0x0000000000007948 */ /* 0x000fea0003800000 */
[----:B------:R-:W-:Y:S01]  /*12b0*/  NOP ;  /* 0x0000000000007918 */ /* 0x000fe20000000000 */
[----:B------:R-:W-:Y:S04]  /*12c0*/  BSSY.RECONVERGENT B3, `(.L_x_43) ;  /* 0x000000e000037945 */ /* 0x000fe80003800200 */
[----:B------:R-:W-:Y:S05]  /*12d0*/  @P3 BRA `(.L_x_44) ;  /* 0x0000000000303947 */ /* 0x000fea0003800000 */
[----:B------:R-:W2:Y:S02]  /*12e0*/  LDS R3, [UR9+0x34] ;  /* 0x00003409ff037984 */ /* 0x000ea40008000800 */
[----:B--2---:R-:W2:Y:S02]  /*12f0*/  LDC.64 R4, c[0x0][0x3b8] ;  /* 0x0000ee00ff047b82 */ /* 0x004ea40000000a00 */
[----:B---3-5:R-:W3:Y:S01]  /*1300*/  LDS R2, [UR9+0x1c] ;  /* 0x00001c09ff027984 */ /* 0x028ee20008000800 */
[C---:B--2---:R-:W-:Y:S01]  /*1310*/  SHF.L.U64.HI R5, R4.reuse, 0x1, R5 ;  /* 0x0000000104057819 */ /* 0x044fe20000010205 */
[----:B------:R-:W-:-:S03]  /*1320*/  IMAD.SHL.U32 R4, R4, 0x2, RZ ;  /* 0x0000000204047824 */ /* 0x000fc600078e00ff */
[--C-:B------:R-:W-:Y:S02]  /*1330*/  SHF.R.U32.HI R7, RZ, 0x4, R5.reuse ;  /* 0x00000004ff077819 */ /* 0x100fe40000011605 */
[----:B------:R-:W-:-:S05]  /*1340*/  SHF.R.U64 R4, R4, 0x4, R5 ;  /* 0x0000000404047819 */ /* 0x000fca0000001205 */
[----:B------:R2:W-:Y:S01]  /*1350*/  STS [UR9+0xc], R4 ;  /* 0x00000c04ff007988 */ /* 0x0005e20008000809 */
[----:B------:R-:W-:Y:S02]  /*1360*/  LOP3.LUT R3, R3, 0x7, RZ, 0xb8, !PT ;  /* 0x0000000703037812 */ /* 0x000fe400078eb8ff */
[----:B---3--:R-:W-:-:S03]  /*1370*/  LOP3.LUT R2, R2, 0xf, R7, 0xb8, !PT ;  /* 0x0000000f02027812 */ /* 0x008fc600078eb807 */
[----:B------:R2:W-:Y:S04]  /*1380*/  STS [UR9+0x34], R3 ;  /* 0x00003403ff007988 */ /* 0x0005e80008000809 */
[----:B------:R2:W-:Y:S02]  /*1390*/  STS [UR9+0x1c], R2 ;  /* 0x00001c02ff007988 */ /* 0x0005e40008000809 */
.L_x_44:
[----:B------:R-:W-:Y:S05]  /*13a0*/  BSYNC.RECONVERGENT B3 ;  /* 0x0000000000037941 */ /* 0x000fea0003800200 */
.L_x_43:
[----:B------:R-:W-:Y:S04]  /*13b0*/  BSSY.RECONVERGENT B4, `(.L_x_45) ;  /* 0x000001a000047945 */ /* 0x000fe80003800200 */
[----:B------:R-:W-:Y:S04]  /*13c0*/  BSSY.RELIABLE B3, `(.L_x_46) ;  /* 0x0000015000037945 */ /* 0x000fe80003800100 */
[----:B------:R-:W-:Y:S05]  /*13d0*/  @P3 BRA `(.L_x_47) ;  /* 0x0000000000203947 */ /* 0x000fea0003800000 */
[----:B--23-5:R-:W2:Y:S02]  /*13e0*/  LDS R2, [UR9+0x34] ;  /* 0x00003409ff027984 */ /* 0x02cea40008000800 */
[----:B--2---:R-:W-:-:S05]  /*13f0*/  LOP3.LUT R2, R2, 0x38, RZ, 0xb8, !PT ;  /* 0x0000003802027812 */ /* 0x004fca00078eb8ff */
[----:B------:R2:W-:Y:S01]  /*1400*/  STS [UR9+0x34], R2 ;  /* 0x00003402ff007988 */ /* 0x0005e20008000809 */
[----:B------:R-:W-:Y:S05]  /*1410*/  @P3 BRA `(.L_x_48) ;  /* 0x0000000000203947 */ /* 0x000fea0003800000 */
[----:B--2---:R-:W2:Y:S01]  /*1420*/  LDS R2, [UR9+0x8] ;  /* 0x00000809ff027984 */ /* 0x004ea20008000800 */
[----:B------:R-:W-:-:S05]  /*1430*/  IMAD.MOV.U32 R3, RZ, RZ, 0x780 ;  /* 0x00000780ff037424 */ /* 0x000fca00078e00ff */
[----:B--2---:R-:W-:-:S05]  /*1440*/  LOP3.LUT R2, R2, 0x300, R3, 0xd8, !PT ;  /* 0x0000030002027812 */ /* 0x004fca00078ed803 */
[----:B------:R2:W-:Y:S02]  /*1450*/  STS [UR9+0x8], R2 ;  /* 0x00000802ff007988 */ /* 0x0005e40008000809 */
.L_x_47:
[----:B------:R-:W-:Y:S05]  /*1460*/  @P3 BRA `(.L_x_49) ;  /* 0x0000000000283947 */ /* 0x000fea0003800000 */
[----:B--23-5:R-:W2:Y:S02]  /*1470*/  LDS R2, [UR9+0x8] ;  /* 0x00000809ff027984 */ /* 0x02cea40008000800 */
[----:B--2---:R-:W-:-:S05]  /*1480*/  LOP3.LUT R2, R2, 0x1800, RZ, 0xb8, !PT ;  /* 0x0000180002027812 */ /* 0x004fca00078eb8ff */
[----:B------:R3:W-:Y:S02]  /*1490*/  STS [UR9+0x8], R2 ;  /* 0x00000802ff007988 */ /* 0x0007e40008000809 */
.L_x_48:
[----:B------:R-:W-:Y:S05]  /*14a0*/  @P3 BREAK.RELIABLE B3 ;  /* 0x0000000000033942 */ /* 0x000fea0003800100 */
[----:B------:R-:W-:Y:S05]  /*14b0*/  @P3 BRA `(.L_x_50) ;  /* 0x0000000000243947 */ /* 0x000fea0003800000 */
[----:B--23--:R-:W2:Y:S01]  /*14c0*/  LDS R2, [UR9+0x8] ;  /* 0x00000809ff027984 */ /* 0x00cea20008000800 */
[----:B------:R-:W-:-:S05]  /*14d0*/  IMAD.MOV.U32 R3, RZ, RZ, 0x6000 ;  /* 0x00006000ff037424 */ /* 0x000fca00078e00ff */
[----:B--2---:R-:W-:-:S04]  /*14e0*/  LOP3.LUT R2, R2, 0x6000, R3, 0xd8, !PT ;  /* 0x0000600002027812 */ /* 0x004fc800078ed803 */
[----:B------:R-:W-:-:S05]  /*14f0*/  LOP3.LUT R2, R2, 0x400000, RZ, 0xb8, !PT ;  /* 0x0040000002027812 */ /* 0x000fca00078eb8ff */
[----:B------:R2:W-:Y:S02]  /*1500*/  STS [UR9+0x8], R2 ;  /* 0x00000802ff007988 */ /* 0x0005e40008000809 */
.L_x_49:
[----:B------:R-:W-:Y:S05]  /*1510*/  BSYNC.RELIABLE B3 ;  /* 0x0000000000037941 */ /* 0x000fea0003800100 */
.L_x_46:
[----:B--23-5:R-:W2:Y:S02]  /*1520*/  @!P3 LDS R2, [UR9+0x8] ;  /* 0x00000809ff02b984 */ /* 0x02cea40008000800 */
[----:B--2---:R-:W-:-:S05]  /*1530*/  @!P3 LOP3.LUT R2, R2, 0x8000, RZ, 0xb8, !PT ;  /* 0x000080000202b812 */ /* 0x004fca00078eb8ff */
[----:B------:R5:W-:Y:S02]  /*1540*/  @!P3 STS [UR9+0x8], R2 ;  /* 0x00000802ff00b988 */ /* 0x000be40008000809 */
.L_x_50:
[----:B------:R-:W-:Y:S05]  /*1550*/  BSYNC.RECONVERGENT B4 ;  /* 0x0000000000047941 */ /* 0x000fea0003800200 */
.L_x_45:
[----:B------:R-:W-:Y:S05]  /*1560*/  WARPSYNC.ALL ;  /* 0x0000000000007948 */ /* 0x000fea0003800000 */
[----:B------:R-:W-:Y:S01]  /*1570*/  NOP ;  /* 0x0000000000007918 */ /* 0x000fe20000000000 */
[----:B------:R-:W-:-:S04]  /*1580*/  UIADD3 UR4, UPT, UPT, UR4, 0x100, URZ ;  /* 0x0000010004047890 */ /* 0x000fc8000fffe0ff */
[----:B------:R-:W-:-:S04]  /*1590*/  UIADD3 UR10, UP0, UPT, UR4, UR10, URZ ;  /* 0x0000000a040a7290 */ /* 0x000fc8000ff1e0ff */
[----:B------:R-:W-:Y:S01]  /*15a0*/  ULEA.HI.X.SX32 UR11, UR4, UR11, 0x1, UP0 ;  /* 0x0000000b040b7291 */ /* 0x000fe200080f0eff */
[----:B------:R-:W-:Y:S11]  /*15b0*/  @P0 BRA `(.L_x_51) ;  /* 0x0000000000300947 */ /* 0x000ff60003800000 */
[----:B--23-5:R-:W2:Y:S01]  /*15c0*/  S2R R2, SR_LANEID ;  /* 0x0000000000027919 */ /* 0x02cea20000000000 */
[----:B------:R-:W-:Y:S05]  /*15d0*/  WARPSYNC.ALL ;  /* 0x0000000000007948 */ /* 0x000fea0003800000 */
[----:B------:R-:W-:Y:S01]  /*15e0*/  NOP ;  /* 0x0000000000007918 */ /* 0x000fe20000000000 */
[----:B--2---:R-:W-:-:S05]  /*15f0*/  IMAD.SHL.U32 R4, R2, 0x4, RZ ;  /* 0x0000000402047824 */ /* 0x004fca00078e00ff */
[----:B------:R-:W2:Y:S01]  /*1600*/  LDS R5, [R4+UR9] ;  /* 0x0000000904057984 */ /* 0x000ea20008000800 */
[----:B------:R-:W-:-:S05]  /*1610*/  IADD3 R2, P1, PT, R4, UR10, RZ ;  /* 0x0000000a04027c10 */ /* 0x000fca000ff3e0ff */
[----:B------:R-:W-:-:S05]  /*1620*/  IMAD.X R3, RZ, RZ, UR11, P1 ;  /* 0x0000000bff037e24 */ /* 0x000fca00088e06ff */
[----:B--2---:R2:W3:Y:S01]  /*1630*/  ATOMG.E.EXCH.STRONG.GPU PT, RZ, [R2], R5 ;  /* 0x0000000502ff73a8 */ /* 0x0044e200041ee100 */
[----:B------:R-:W-:-:S04]  /*1640*/  DEPBAR {5,4,3,2,1,0} ;  /* 0x0000003f0000791a */ /* 0x000fc80000000000 */
[----:B------:R-:W5:Y:S02]  /*1650*/  CCTL.E.C.LDCU.IV.DEEP [UR10] ;  /* 0x000000000a007540 */ /* 0x000f640009c08000 */
[----:B-----5:R2:W-:Y:S01]  /*1660*/  UTMACCTL.IV [UR10] ;  /* 0x000000000a0079b9 */ /* 0x0205e20008000000 */
[----:B------:R-:W-:Y:S01]  /*1670*/  NOP ;  /* 0x0000000000007918 */ /* 0x000fe20000000000 */
.L_x_51:
[----:B------:R-:W-:Y:S05]  /*1680*/  @P0 BRA `(.L_x_52) ;  /* 0x00000000000c0947 */ /* 0x000fea0003800000 */
[----:B------:R0:W-:Y:S01]  /*1690*/  UTMACMDFLUSH ;  /* 0x00000000000079b7 */ /* 0x0001e20000000000 */
[----:B------:R-:W-:Y:S05]  /*16a0*/  @P0 BRA `(.L_x_52) ;  /* 0x0000000000040947 */ /* 0x000fea0003800000 */
[----:B------:R-:W-:-:S04]  /*16b0*/  DEPBAR.LE SB0, 0x0 ;  /* 0x000080000000791a */ /* 0x000fc80000000000 */
.L_x_52:
[----:B------:R-:W-:Y:S05]  /*16c0*/  WARPSYNC.ALL ;  /* 0x0000000000007948 */ /* 0x000fea0003800000 */
[----:B------:R-:W-:Y:S01]  /*16d0*/  NOP ;  /* 0x0000000000007918 */ /* 0x000fe20000000000 */
[----:B---3--:R-:W-:Y:S01]  /*16e0*/  BAR.SYNC.DEFER_BLOCKING 0x0 ;  /* 0x0000000000007b1d */ /* 0x008fe20000010000 */
[----:B--2--5:R-:W-:Y:S01]  /*16f0*/  SHF.R.U32.HI R2, RZ, 0x5, R0 ;  /* 0x00000005ff027819 */ /* 0x024fe20000011600 */
[----:B------:R-:W-:-:S03]  /*1700*/  USHF.L.U32 UR13, UR15, 0x7, URZ ;  /* 0x000000070f0d7899 */ /* 0x000fc600080006ff */
[----:B------:R-:W-:Y:S01]  /*1710*/  R2UR UR12, R2 ;  /* 0x00000000020c72ca */ /* 0x000fe200000e0000 */
[----:B------:R-:W-:Y:S01]  /*1720*/  VOTEU.ALL UP0, P3 ;  /* 0x0000000000ff7886 */ /* 0x000fe20001800000 */
[----:B------:R-:W-:Y:S01]  /*1730*/  UMOV UR4, 0x1 ;  /* 0x0000000100047882 */ /* 0x000fe20000000000 */
[----:B------:R-:W-:Y:S01]  /*1740*/  VOTEU.ALL UP1, P3 ;  /* 0x0000000000ff7886 */ /* 0x000fe20001820000 */
[----:B------:R-:W-:Y:S02]  /*1750*/  BSSY.RECONVERGENT B4, `(.L_x_53) ;  /* 0x0000018000047945 */ /* 0x000fe40003800200 */
[----:B------:R-:W-:-:S04]  /*1760*/  @!UP0 UIADD3 UR18, UPT, UPT, -UR4, 0x100000, URZ ;  /* 0x0010000004128890 */ /* 0x000fc8000fffe1ff */
[----:B------:R-:W-:Y:S02]  /*1770*/  @!UP0 USHF.L.U32 UR19, UR18, 0xb, URZ ;  /* 0x0000000b12138899 */ /* 0x000fe400080006ff */
[----:B------:R-:W-:Y:S02]  /*1780*/  @!UP0 USHF.L.U32 UR18, UR18, 0x1, URZ ;  /* 0x0000000112128899 */ /* 0x000fe400080006ff */
[----:B------:R-:W-:-:S04]  /*1790*/  @!UP0 UIADD3 UR4, UPT, UPT, -UR4, 0x100000, URZ ;  /* 0x0010000004048890 */ /* 0x000fc8000fffe1ff */
[----:B------:R-:W-:Y:S02]  /*17a0*/  @!UP0 USHF.L.U32 UR5, UR4, 0xb, URZ ;  /* 0x0000000b04058899 */ /* 0x000fe400080006ff */
[----:B------:R-:W-:Y:S01]  /*17b0*/  @!UP0 USHF.L.U32 UR4, UR4, 0x1, URZ ;  /* 0x0000000104048899 */ /* 0x000fe200080006ff */
[----:B------:R-:W-:Y:S01]  /*17c0*/  VOTEU.ALL UP0, P3 ;  /* 0x0000000000ff7886 */ /* 0x000fe20001800000 */
[----:B------:R-:W2:Y:S04]  /*17d0*/  FENCE.VIEW.ASYNC.S ;  /* 0x00000000000073c6 */ /* 0x000ea80000000000 */
[----:B--2---:R2:W3:Y:S06]  /*17e0*/  @!UP0 SYNCS.EXCH.64 URZ, [UR9+0x40000], UR18 ;  /* 0x0400001209ff85b2 */ /* 0x0044ec0008000100 */
[----:B------:R2:W3:Y:S02]  /*17f0*/  @!UP1 SYNCS.EXCH.64 URZ, [UR9+0x40020], UR4 ;  /* 0x0400200409ff95b2 */ /* 0x0004e40008000100 */
[----:B---3--:R-:W-:Y:S06]  /*1800*/  BAR.SYNC.DEFER_BLOCKING 0x0 ;  /* 0x0000000000007b1d */ /* 0x008fec0000010000 */
[----:B------:R-:W-:Y:S05]  /*1810*/  @P3 BRA `(.L_x_54) ;  /* 0x00000000002c3947 */ /* 0x000fea0003800000 */
[----:B--2---:R-:W-:Y:S02]  /*1820*/  UMOV UR4, 0x1 ;  /* 0x0000000100047882 */ /* 0x004fe40000000000 */
[----:B------:R-:W-:-:S04]  /*1830*/  UIADD3 UR18, UPT, UPT, -UR4, 0x100000, URZ ;  /* 0x0010000004127890 */ /* 0x000fc8000fffe1ff */
[----:B------:R-:W-:Y:S02]  /*1840*/  USHF.L.U32 UR19, UR18, 0xb, URZ ;  /* 0x0000000b12137899 */ /* 0x000fe400080006ff */
[----:B------:R-:W-:Y:S02]  /*1850*/  USHF.L.U32 UR18, UR18, 0x1, URZ ;  /* 0x0000000112127899 */ /* 0x000fe400080006ff */
[----:B------:R-:W-:-:S04]  /*1860*/  UIADD3 UR4, UPT, UPT, -UR4, 0x100000, URZ ;  /* 0x0010000004047890 */ /* 0x000fc8000fffe1ff */
[----:B------:R-:W-:Y:S02]  /*1870*/  USHF.L.U32 UR5, UR4, 0xb, URZ ;  /* 0x0000000b04057899 */ /* 0x000fe400080006ff */
[----:B------:R-:W-:Y:S01]  /*1880*/  USHF.L.U32 UR4, UR4, 0x1, URZ ;  /* 0x0000000104047899 */ /* 0x000fe200080006ff */
[----:B------:R-:W2:Y:S03]  /*1890*/  FENCE.VIEW.ASYNC.S ;  /* 0x00000000000073c6 */ /* 0x000ea60000000000 */
[----:B--2---:R3:W5:Y:S08]  /*18a0*/  SYNCS.EXCH.64 URZ, [UR9+0x40008], UR18 ;  /* 0x0400081209ff75b2 */ /* 0x0047700008000100 */
[----:B------:R3:W2:Y:S02]  /*18b0*/  SYNCS.EXCH.64 URZ, [UR9+0x40028], UR4 ;  /* 0x0400280409ff75b2 */ /* 0x0006a40008000100 */
[----:B---3--:R-:W-:Y:S01]  /*18c0*/  NOP ;  /* 0x0000000000007918 */ /* 0x008fe20000000000 */
.L_x_54:
[----:B--2---:R-:W-:Y:S05]  /*18d0*/  BSYNC.RECONVERGENT B4 ;  /* 0x0000000000047941 */ /* 0x004fea0003800200 */
.L_x_53:
[----:B-----5:R-:W-:Y:S06]  /*18e0*/  BAR.SYNC.DEFER_BLOCKING 0x0 ;  /* 0x0000000000007b1d */ /* 0x020fec0000010000 */
[----:B------:R-:W-:Y:S04]  /*18f0*/  BSSY.RECONVERGENT B4, `(.L_x_55) ;  /* 0x000000d000047945 */ /* 0x000fe80003800200 */
[----:B------:R-:W-:Y:S05]  /*1900*/  @P3 BRA `(.L_x_56) ;  /* 0x00000000002c3947 */ /* 0x000fea0003800000 */
[----:B------:R-:W-:Y:S02]  /*1910*/  UMOV UR4, 0x1 ;  /* 0x0000000100047882 */ /* 0x000fe40000000000 */
[----:B------:R-:W-:-:S04]  /*1920*/  UIADD3 UR18, UPT, UPT, -UR4, 0x100000, URZ ;  /* 0x0010000004127890 */ /* 0x000fc8000fffe1ff */
[----:B------:R-:W-:Y:S02]  /*1930*/  USHF.L.U32 UR19, UR18, 0xb, URZ ;  /* 0x0000000b12137899 */ /* 0x000fe400080006ff */
[----:B------:R-:W-:Y:S02]  /*1940*/  USHF.L.U32 UR18, UR18, 0x1, URZ ;  /* 0x0000000112127899 */ /* 0x000fe400080006ff */
[----:B------:R-:W-:-:S04]  /*1950*/  UIADD3 UR4, UPT, UPT, -UR4, 0x100000, URZ ;  /* 0x0010000004047890 */ /* 0x000fc8000fffe1ff */
[----:B------:R-:W-:Y:S02]  /*1960*/  USHF.L.U32 UR5, UR4, 0xb, URZ ;  /* 0x0000000b04057899 */ /* 0x000fe400080006ff */
[----:B------:R-:W-:Y:S01]  /*1970*/  USHF.L.U32 UR4, UR4, 0x1, URZ ;  /* 0x0000000104047899 */ /* 0x000fe200080006ff */
[----:B------:R-:W2:Y:S03]  /*1980*/  FENCE.VIEW.ASYNC.S ;  /* 0x00000000000073c6 */ /* 0x000ea60000000000 */
[----:B--2---:R2:W3:Y:S08]  /*1990*/  SYNCS.EXCH.64 URZ, [UR9+0x40010], UR18 ;  /* 0x0400101209ff75b2 */ /* 0x0044f00008000100 */
[----:B------:R2:W5:Y:S01]  /*19a0*/  SYNCS.EXCH.64 URZ, [UR9+0x40030], UR4 ;  /* 0x0400300409ff75b2 */ /* 0x0005620008000100 */
[----:B------:R-:W-:Y:S01]  /*19b0*/  NOP ;  /* 0x0000000000007918 */ /* 0x000fe20000000000 */
.L_x_56:
[----:B--2---:R-:W-:Y:S05]  /*19c0*/  BSYNC.RECONVERGENT B4 ;  /* 0x0000000000047941 */ /* 0x004fea0003800200 */
.L_x_55:
[----:B---3-5:R-:W-:Y:S01]  /*19d0*/  BAR.SYNC.DEFER_BLOCKING 0x0 ;  /* 0x0000000000007b1d */ /* 0x028fe20000010000 */
[----:B------:R-:W-:Y:S01]  /*19e0*/  UIADD3 UR14, UPT, UPT, UR9, 0x40020, URZ ;  /* 0x00040020090e7890 */ /* 0x000fe2000fffe0ff */
[----:B------:R-:W-:Y:S01]  /*19f0*/  ISETP.GE.AND P0, PT, R10, 0x1, PT ;  /* 0x000000010a00780c */ /* 0x000fe20003f06270 */
[----:B------:R-:W-:-:S03]  /*1a00*/  USHF.L.U32 UR27, UR16, 0x7, URZ ;  /* 0x00000007101b7899 */ /* 0x000fc600080006ff */
        /* <DEDUP_REMOVED lines=13> */
.L_x_58:
[----:B--2---:R-:W-:Y:S05]  /*1ae0*/  BSYNC.RECONVERGENT B4 ;  /* 0x0000000000047941 */ /* 0x004fea0003800200 */
.L_x_57:
[----:B------:R-:W-:Y:S05]  /*1af0*/  @!P0 BRA `(.L_x_59) ;  /* 0x0000000c00508947 */ /* 0x000fea0003800000 */
[----:B---3-5:R-:W-:Y:S01]  /*1b00*/  BAR.SYNC.DEFER_BLOCKING 0x0 ;  /* 0x0000000000007b1d */ /* 0x028fe20000010000 */
[----:B------:R-:W-:Y:S01]  /*1b10*/  @!P3 IMAD.MOV.U32 R2, RZ, RZ, 0x10000 ;  /* 0x00010000ff02b424 */ /* 0x000fe200078e00ff */
[----:B------:R-:W-:Y:S01]  /*1b20*/  ELECT P1, URZ, PT ;  /* 0x0000000000ff782f */ /* 0x000fe20003820000 */
[----:B------:R-:W-:-:S03]  /*1b30*/  ULOP3.LUT UR4, UR12, 0x1, URZ, 0xc0, !UPT ;  /* 0x000000010c047892 */ /* 0x000fc6000f8ec0ff */
[C---:B------:R-:W-:Y:S02]  /*1b40*/  ISETP.LT.U32.AND P1, PT, R68.reuse, 0x40, P1 ;  /* 0x000000404400780c */ /* 0x040fe40000f21070 */
[----:B------:R-:W-:Y:S01]  /*1b50*/  ELECT P0, URZ, PT ;  /* 0x0000000000ff782f */ /* 0x000fe20003800000 */
[----:B------:R-:W-:Y:S02]  /*1b60*/  USHF.L.U32 UR26, UR4, 0x6, URZ ;  /* 0x00000006041a7899 */ /* 0x000fe400080006ff */
[----:B------:R-:W-:Y:S01]  /*1b70*/  ULEA UR24, UR4, UR9, 0xe ;  /* 0x0000000904187291 */ /* 0x000fe2000f8e70ff */
[----:B------:R-:W-:Y:S01]  /*1b80*/  ISETP.LT.U32.AND P0, PT, R68, 0x40, P0 ;  /* 0x000000404400780c */ /* 0x000fe20000701070 */
[----:B------:R-:W-:-:S06]  /*1b90*/  ULEA UR18, UR15, UR26, 0x7 ;  /* 0x0000001a0f127291 */ /* 0x000fcc000f8e38ff */
[----:B------:R-:W-:Y:S01]  /*1ba0*/  VOTEU.ANY UP0, P1 ;  /* 0x0000000000ff7886 */ /* 0x000fe20000800100 */
[----:B------:R2:W-:Y:S01]  /*1bb0*/  @!P3 SYNCS.ARRIVE.TRANS64 RZ, [UR9+0x40000], R2 ;  /* 0x04000002ffffb9a7 */ /* 0x0005e20008000009 */
[----:B------:R3:W-:Y:S06]  /*1bc0*/  MEMBAR.ALL.CTA ;  /* 0x0000000000007992 */ /* 0x0007ec0000008000 */
[----:B---3--:R-:W3:Y:S01]  /*1bd0*/  FENCE.VIEW.ASYNC.S ;  /* 0x00000000000073c6 */ /* 0x008ee20000000000 */
[----:B------:R-:W-:Y:S01]  /*1be0*/  @UP0 UIADD3 UR25, UPT, UPT, UR9, 0x40000, URZ ;  /* 0x0004000009190890 */ /* 0x000fe2000fffe0ff */
[----:B---3--:R-:W-:Y:S01]  /*1bf0*/  VOTEU.ANY UP0, P1 ;  /* 0x0000000000ff7886 */ /* 0x008fe20000800100 */
[----:B------:R-:W-:Y:S01]  /*1c00*/  VOTEU.ANY UP1, P0 ;  /* 0x0000000000ff7886 */ /* 0x000fe20000020100 */
[----:B------:R-:W-:-:S04]  /*1c10*/  VOTEU.ANY UP2, P0 ;  /* 0x0000000000ff7886 */ /* 0x000fc80000040100 */
[----:B------:R-:W-:Y:S02]  /*1c20*/  @UP1 UIADD3 UR17, UPT, UPT, UR9, 0x40000, URZ ;  /* 0x0004000009111890 */ /* 0x000fe4000fffe0ff */
[----:B------:R-:W-:Y:S01]  /*1c30*/  @UP1 UIADD3 UR16, UPT, UPT, UR24, 0x20000, URZ ;  /* 0x0002000018101890 */ /* 0x000fe2000fffe0ff */
[----:B------:R-:W-:Y:S01]  /*1c40*/  @UP1 UMOV UR19, URZ ;  /* 0x000000ff00131c82 */ /* 0x000fe20008000000 */
[----:B------:R-:W-:Y:S06]  /*1c50*/  BAR.SYNC.DEFER_BLOCKING 0x0 ;  /* 0x0000000000007b1d */ /* 0x000fec0000010000 */
[----:B------:R2:W-:Y:S01]  /*1c60*/  @UP0 UTMALDG.2D [UR24], [UR6] ;  /* 0x00000018060005b4 */ /* 0x0005e20008008000 */
[----:B------:R-:W-:Y:S01]  /*1c70*/  UISETP.NE.U32.AND UP0, UPT, UR12, URZ, UPT ;  /* 0x000000ff0c00728c */ /* 0x000fe2000bf05070 */
[----:B------:R-:W-:Y:S06]  /*1c80*/  BAR.SYNC.DEFER_BLOCKING 0x0 ;  /* 0x0000000000007b1d */ /* 0x000fec0000010000 */
[----:B------:R2:W-:Y:S02]  /*1c90*/  @UP2 UTMALDG.2D [UR16], [UR44] ;  /* 0x000000102c0025b4 */ /* 0x0005e40008008000 */
[----:B------:R-:W-:Y:S06]  /*1ca0*/  BAR.SYNC.DEFER_BLOCKING 0x0 ;  /* 0x0000000000007b1d */ /* 0x000fec0000010000 */
[----:B------:R-:W3:Y:S02]  /*1cb0*/  SYNCS.PHASECHK.TRANS64.TRYWAIT P0, [UR9+0x40000], RZ ;  /* 0x040000ffff0075a7 */ /* 0x000ee40008001109 */
[----:B--23--:R-:W-:Y:S05]  /*1cc0*/  @!P0 BRA `(.L_x_60) ;  /* 0x0000001400108947 */ /* 0x00cfea0003800000 */
.L_x_78:
[----:B------:R-:W-:Y:S05]  /*1cd0*/  BRA.U UP0, `(.L_x_61) ;  /* 0x0000000100cc7547 */ /* 0x000fea000b800000 */
[----:B------:R-:W-:Y:S02]  /*1ce0*/  USHF.R.U32.HI UR16, URZ, 0x4, UR9 ;  /* 0x00000004ff107899 */ /* 0x000fe40008011609 */
[----:B------:R-:W-:Y:S02]  /*1cf0*/  UIADD3 UR15, UPT, UPT, UR9, 0x20000, URZ ;  /* 0x00020000090f7890 */ /* 0x000fe4000fffe0ff */
[----:B------:R-:W-:Y:S02]  /*1d00*/  USGXT.U32 UR16, UR16, 0xe ;  /* 0x0000000e1010789a */ /* 0x000fe40008000000 */
[----:B------:R-:W-:Y:S02]  /*1d10*/  USHF.R.U32.HI UR15, URZ, 0x4, UR15 ;  /* 0x00000004ff0f7899 */ /* 0x000fe4000801160f */
[----:B------:R-:W-:Y:S02]  /*1d20*/  UIADD3 UR24, UP0, UPT, UR16, 0x2, URZ ;  /* 0x0000000210187890 */ /* 0x000fe4000ff1e0ff */
[----:B------:R-:W-:Y:S01]  /*1d30*/  USGXT.U32 UR15, UR15, 0xe ;  /* 0x0000000e0f0f789a */ /* 0x000fe20008000000 */
[----:B------:R-:W-:Y:S01]  /*1d40*/  UMOV UR4, URZ ;  /* 0x000000ff00047c82 */ /* 0x000fe20008000000 */
[----:B------:R-:W-:Y:S01]  /*1d50*/  UMOV UR5, URZ ;  /* 0x000000ff00057c82 */ /* 0x000fe20008000000 */
[----:B------:R-:W-:-:S02]  /*1d60*/  UIADD3.X UR25, UPT, UPT, UR4, 0x40004040, URZ, UP0, !UPT ;  /* 0x4000404004197890 */ /* 0x000fc400087fe4ff */
[----:B------:R-:W-:Y:S02]  /*1d70*/  UIADD3 UR56, UP0, UPT, UR15, 0x4000080, URZ ;  /* 0x040000800f387890 */ /* 0x000fe4000ff1e0ff */
[----:B------:R-:W-:Y:S02]  /*1d80*/  ULOP3.LUT UR4, UR15, 0x4000000, URZ, 0xfc, !UPT ;  /* 0x040000000f047892 */ /* 0x000fe4000f8efcff */
[----:B------:R-:W-:Y:S02]  /*1d90*/  UIADD3.X UR57, UPT, UPT, UR5, 0x40004040, URZ, UP0, !UPT ;  /* 0x4000404005397890 */ /* 0x000fe400087fe4ff */
[----:B------:R-:W-:Y:S02]  /*1da0*/  UIADD3.64 UR30, UPT, UPT, UR24, 0x2, URZ ;  /* 0x00000002181e7897 */ /* 0x000fe4000fffe0ff */
[----:B------:R-:W-:Y:S02]  /*1db0*/  UIADD3.64 UR32, UPT, UPT, UR56, 0x80, URZ ;  /* 0x0000008038207897 */ /* 0x000fe4000fffe0ff */
[----:B------:R-:W-:-:S02]  /*1dc0*/  UIADD3.64 UR34, UPT, UPT, UR24, 0x4, URZ ;  /* 0x0000000418227897 */ /* 0x000fc4000fffe0ff */
[----:B------:R-:W-:Y:S02]  /*1dd0*/  UIADD3.64 UR36, UPT, UPT, UR56, 0x100, URZ ;  /* 0x0000010038247897 */ /* 0x000fe4000fffe0ff */
[----:B------:R-:W-:Y:S02]  /*1de0*/  UIADD3.64 UR38, UPT, UPT, UR24, 0x3fe, URZ ;  /* 0x000003fe18267897 */ /* 0x000fe4000fffe0ff */
[----:B------:R-:W-:Y:S02]  /*1df0*/  UIADD3.64 UR40, UPT, UPT, UR56, 0x180, URZ ;  /* 0x0000018038287897 */ /* 0x000fe4000fffe0ff */
[----:B------:R-:W-:Y:S02]  /*1e00*/  UIADD3.64 UR42, UPT, UPT, UR24, 0x400, URZ ;  /* 0x00000400182a7897 */ /* 0x000fe4000fffe0ff */
[----:B------:R-:W-:Y:S02]  /*1e10*/  UIADD3.64 UR46, UPT, UPT, UR56, 0x200, URZ ;  /* 0x00000200382e7897 */ /* 0x000fe4000fffe0ff */
[----:B------:R-:W-:-:S02]  /*1e20*/  UIADD3.64 UR48, UPT, UPT, UR24, 0x402, URZ ;  /* 0x0000040218307897 */ /* 0x000fc4000fffe0ff */
[----:B------:R-:W-:Y:S01]  /*1e30*/  UIADD3.64 UR50, UPT, UPT, UR56, 0x280, URZ ;  /* 0x0000028038327897 */ /* 0x000fe2000fffe0ff */
[----:B------:R-:W-:Y:S01]  /*1e40*/  UMOV UR20, 0x0 ;  /* 0x0000000000147882 */ /* 0x000fe20000000000 */
[----:B------:R-:W-:Y:S01]  /*1e50*/  UMOV UR21, 0x8210010 ;  /* 0x0821001000157882 */ /* 0x000fe20000000000 */
[----:B------:R-:W-:Y:S01]  /*1e60*/  UIADD3.64 UR52, UPT, UPT, UR24, 0x404, URZ ;  /* 0x0000040418347897 */ /* 0x000fe2000fffe0ff */
[----:B------:R-:W-:Y:S01]  /*1e70*/  UMOV UR17, 0x40004040 ;  /* 0x4000404000117882 */ /* 0x000fe20000000000 */
[----:B------:R-:W-:Y:S01]  /*1e80*/  UIADD3.64 UR54, UPT, UPT, UR56, 0x300, URZ ;  /* 0x0000030038367897 */ /* 0x000fe2000fffe0ff */
[----:B------:R-:W-:Y:S01]  /*1e90*/  UMOV UR5, 0x40004040 ;  /* 0x4000404000057882 */ /* 0x000fe20000000000 */
[----:B------:R-:W-:Y:S01]  /*1ea0*/  UMOV UR18, 0x0 ;  /* 0x0000000000127882 */ /* 0x000fe20000000000 */
[----:B------:R-:W-:Y:S01]  /*1eb0*/  UMOV UR19, 0x8210010 ;  /* 0x0821001000137882 */ /* 0x000fe20000000000 */
[----:B------:R-:W-:Y:S01]  /*1ec0*/  UMOV UR22, 0x0 ;  /* 0x0000000000167882 */ /* 0x000fe20000000000 */
[----:B------:R-:W-:Y:S01]  /*1ed0*/  UMOV UR23, 0x8210010 ;  /* 0x0821001000177882 */ /* 0x000fe20000000000 */
[----:B------:R2:W-:Y:S01]  /*1ee0*/  UTCHMMA gdesc[UR16], gdesc[UR4], tmem[UR8], tmem[UR20], idesc[UR21], !UPT ;  /* 0x00ff1404100075ea */ /* 0x0005e2000f800008 */
[----:B------:R-:W-:Y:S01]  /*1ef0*/  UMOV UR28, 0x0 ;  /* 0x00000000001c7882 */ /* 0x000fe20000000000 */
[----:B------:R-:W-:Y:S01]  /*1f00*/  UMOV UR29, 0x8210010 ;  /* 0x08210010001d7882 */ /* 0x000fe20000000000 */
[----:B------:R2:W-:Y:S01]  /*1f10*/  UTCHMMA gdesc[UR24], gdesc[UR56], tmem[UR8], tmem[UR18], idesc[UR19], UPT ;  /* 0x00ff1238180075ea */ /* 0x0005e2000b800008 */
        /* <DEDUP_REMOVED lines=12> */
[----:B------:R2:W-:Y:S01]  /*1fe0*/  UTCHMMA gdesc[UR48], gdesc[UR50], tmem[UR8], tmem[UR62], idesc[UR63], UPT ;  /* 0x00ff3e32300075ea */ /* 0x0005e2000b800008 */
[----:B------:R2:W-:Y:S01]  /*1ff0*/  UTCHMMA gdesc[UR52], gdesc[UR54], tmem[UR8], tmem[UR64], idesc[UR65], UPT ;  /* 0x00ff4036340075ea */ /* 0x0005e2000b800008 */
[----:B------:R-:W-:Y:S01]  /*2000*/  NOP ;  /* 0x0000000000007918 */ /* 0x000fe20000000000 */
.L_x_61:
[----:B------:R-:W-:Y:S01]  /*2010*/  ELECT P0, URZ, PT ;  /* 0x0000000000ff782f */ /* 0x000fe20003800000 */
[----:B--2---:R-:W-:Y:S01]  /*2020*/  UMOV UR4, UR14 ;  /* 0x0000000e00047c82 */ /* 0x004fe20008000000 */
[----:B------:R-:W-:Y:S02]  /*2030*/  UMOV UR5, URZ ;  /* 0x000000ff00057c82 */ /* 0x000fe40008000000 */
[----:B------:R-:W-:-:S13]  /*2040*/  ISETP.LT.U32.AND P0, PT, R68, 0x20, P0 ;  /* 0x000000204400780c */ /* 0x000fda0000701070 */
[----:B------:R-:W-:Y:S01]  /*2050*/  VOTEU.ANY UP0, P0 ;  /* 0x0000000000ff7886 */ /* 0x000fe20000000100 */
[----:B------:R-:W-:Y:S01]  /*2060*/  VOTEU.ANY UP1, P0 ;  /* 0x0000000000ff7886 */ /* 0x000fe20000020100 */
[----:B------:R-:W-:-:S03]  /*2070*/  ISETP.GE.U32.AND P0, PT, R10, 0x81, PT ;  /* 0x000000810a00780c */ /* 0x000fc60003f06070 */
[----:B------:R-:W-:Y:S02]  /*2080*/  @UP0 UMOV UR4, UR4 ;  /* 0x0000000400040c82 */ /* 0x000fe40008000000 */
[----:B------:R2:W-:Y:S01]  /*2090*/  @UP1 UTCBAR [UR4], URZ ;  /* 0x000000ff040013e9 */ /* 0x0005e200080000ff */
[----:B------:R-:W-:Y:S06]  /*20a0*/  BAR.SYNC.DEFER_BLOCKING 0x0 ;  /* 0x0000000000007b1d */ /* 0x000fec0000010000 */
[----:B------:R-:W3:Y:S02]  /*20b0*/  SYNCS.PHASECHK.TRANS64.TRYWAIT P1, [UR9+0x40020], RZ ;  /* 0x040020ffff0075a7 */ /* 0x000ee40008021109 */
[----:B--23--:R-:W-:Y:S05]  /*20c0*/  @!P1 BRA `(.L_x_62) ;  /* 0x00000010001c9947 */ /* 0x00cfea0003800000 */
.L_x_79:
[----:B------:R-:W-:Y:S01]  /*20d0*/  IMAD.MOV.U32 R2, RZ, RZ, RZ ;  /* 0x000000ffff027224 */ /* 0x000fe200078e00ff */
[----:B------:R-:W-:Y:S06]  /*20e0*/  @!P0 BRA `(.L_x_59) ;  /* 0x0000000400d48947 */ /* 0x000fec0003800000 */
[----:B------:R-:W2:Y:S01]  /*20f0*/  LDCU UR21, c[0x0][0x3a0] ;  /* 0x00007400ff1577ac */ /* 0x000ea20008000800 */
[----:B------:R-:W-:Y:S01]  /*2100*/  UMOV UR20, 0x1 ;  /* 0x0000000100147882 */ /* 0x000fe20000000000 */
[----:B------:R-:W-:-:S05]  /*2110*/  UMOV UR31, 0x80 ;  /* 0x00000080001f7882 */ /* 0x000fca0000000000 */
.L_x_66:
[----:B------:R-:W-:Y:S01]  /*2120*/  BAR.SYNC.DEFER_BLOCKING 0x0 ;  /* 0x0000000000007b1d */ /* 0x000fe20000010000 */
[----:B------:R-:W-:Y:S01]  /*2130*/  ULEA UR50, UR20, UR9, 0x3 ;  /* 0x0000000914327291 */ /* 0x000fe2000f8e18ff */
[----:B------:R-:W-:Y:S01]  /*2140*/  @!P3 IMAD.MOV.U32 R3, RZ, RZ, 0x10000 ;  /* 0x00010000ff03b424 */ /* 0x000fe200078e00ff */
[----:B------:R-:W-:Y:S01]  /*2150*/  ELECT P1, URZ, PT ;  /* 0x0000000000ff782f */ /* 0x000fe20003820000 */
[----:B------:R-:W-:-:S03]  /*2160*/  ULEA UR4, UR20, UR9, 0xf ;  /* 0x0000000914047291 */ /* 0x000fc6000f8e78ff */
[----:B------:R-:W-:Y:S01]  /*2170*/  ISETP.LT.U32.AND P1, PT, R68, 0x40, P1 ;  /* 0x000000404400780c */ /* 0x000fe20000f21070 */
[----:B------:R-:W-:Y:S01]  /*2180*/  ULOP3.LUT UR30, UR12, 0x1, URZ, 0xc0, !UPT ;  /* 0x000000010c1e7892 */ /* 0x000fe2000f8ec0ff */
[----:B------:R-:W-:-:S03]  /*2190*/  ELECT P0, URZ, PT ;  /* 0x0000000000ff782f */ /* 0x000fc60003800000 */
[----:B------:R-:W-:Y:S02]  /*21a0*/  ULEA UR24, UR30, UR4, 0xe ;  /* 0x000000041e187291 */ /* 0x000fe4000f8e70ff */
[----:B------:R-:W-:Y:S01]  /*21b0*/  ULEA UR26, UR30, UR31, 0x6 ;  /* 0x0000001f1e1a7291 */ /* 0x000fe2000f8e30ff */
[----:B------:R-:W-:Y:S01]  /*21c0*/  ISETP.LT.U32.AND P0, PT, R68, 0x40, P0 ;  /* 0x000000404400780c */ /* 0x000fe20000701070 */
[----:B------:R-:W-:-:S04]  /*21d0*/  ULEA UR30, UR30, UR13, 0x6 ;  /* 0x0000000d1e1e7291 */ /* 0x000fc8000f8e30ff */
[----:B------:R-:W-:Y:S01]  /*21e0*/  VOTEU.ANY UP0, P1 ;  /* 0x0000000000ff7886 */ /* 0x000fe20000800100 */
[----:B------:R3:W-:Y:S01]  /*21f0*/  @!P3 SYNCS.ARRIVE.TRANS64 RZ, [UR50+0x40000], R3 ;  /* 0x04000003ffffb9a7 */ /* 0x0007e20008000032 */
[----:B------:R5:W-:Y:S06]  /*2200*/  MEMBAR.ALL.CTA ;  /* 0x0000000000007992 */ /* 0x000bec0000008000 */
[----:B-----5:R-:W5:Y:S01]  /*2210*/  FENCE.VIEW.ASYNC.S ;  /* 0x00000000000073c6 */ /* 0x020f620000000000 */
[----:B------:R-:W-:Y:S01]  /*2220*/  @UP0 UIADD3 UR25, UPT, UPT, UR50, 0x40000, URZ ;  /* 0x0004000032190890 */ /* 0x000fe2000fffe0ff */
[----:B-----5:R-:W-:Y:S01]  /*2230*/  VOTEU.ANY UP0, P1 ;  /* 0x0000000000ff7886 */ /* 0x020fe20000800100 */
[----:B------:R-:W-:Y:S01]  /*2240*/  VOTEU.ANY UP1, P0 ;  /* 0x0000000000ff7886 */ /* 0x000fe20000020100 */
[----:B---3--:R-:W-:-:S04]  /*2250*/  IMAD.U32 R3, R2, -0x80000000, RZ ;  /* 0x8000000002037824 */ /* 0x008fc800078e00ff */
[----:B------:R-:W-:Y:S02]  /*2260*/  @UP1 UIADD3 UR28, UPT, UPT, UR24, 0x20000, URZ ;  /* 0x00020000181c1890 */ /* 0x000fe4000fffe0ff */
[----:B------:R-:W-:Y:S01]  /*2270*/  @UP1 UIADD3 UR29, UPT, UPT, UR50, 0x40000, URZ ;  /* 0x00040000321d1890 */ /* 0x000fe2000fffe0ff */
[----:B------:R-:W-:Y:S01]  /*2280*/  VOTEU.ANY UP1, P0 ;  /* 0x0000000000ff7886 */ /* 0x000fe20000020100 */
[----:B------:R-:W-:Y:S06]  /*2290*/  BAR.SYNC.DEFER_BLOCKING 0x0 ;  /* 0x0000000000007b1d */ /* 0x000fec0000010000 */
[----:B------:R3:W-:Y:S01]  /*22a0*/  @UP0 UTMALDG.2D [UR24], [UR6] ;  /* 0x00000018060005b4 */ /* 0x0007e20008008000 */
[----:B------:R-:W-:Y:S01]  /*22b0*/  UISETP.NE.U32.AND UP0, UPT, UR12, URZ, UPT ;  /* 0x000000ff0c00728c */ /* 0x000fe2000bf05070 */
[----:B------:R-:W-:Y:S06]  /*22c0*/  BAR.SYNC.DEFER_BLOCKING 0x0 ;  /* 0x0000000000007b1d */ /* 0x000fec0000010000 */
[----:B------:R3:W-:Y:S02]  /*22d0*/  @UP1 UTMALDG.2D [UR28], [UR44] ;  /* 0x0000001c2c0015b4 */ /* 0x0007e40008008000 */
[----:B------:R-:W-:Y:S06]  /*22e0*/  BAR.SYNC.DEFER_BLOCKING 0x0 ;  /* 0x0000000000007b1d */ /* 0x000fec0000010000 */
[----:B------:R-:W5:Y:S02]  /*22f0*/  SYNCS.PHASECHK.TRANS64.TRYWAIT P0, [UR50+0x40000], R3 ;  /* 0x04000003ff0075a7 */ /* 0x000f640008001132 */
[----:B---3-5:R-:W-:Y:S05]  /*2300*/  @!P0 BRA `(.L_x_63) ;  /* 0x0000000c00988947 */ /* 0x028fea0003800000 */
.L_x_80:
        /* <DEDUP_REMOVED lines=11> */
[----:B------:R-:W-:Y:S02]  /*23c0*/  UIADD3 UR60, UP3, UPT, UR22, 0x2, URZ ;  /* 0x00000002163c7890 */ /* 0x000fe4000ff7e0ff */
[----:B------:R-:W-:Y:S02]  /*23d0*/  UIADD3 UR62, UP4, UPT, UR22, 0x4, URZ ;  /* 0x00000004163e7890 */ /* 0x000fe4000ff9e0ff */
[----:B------:R-:W-:Y:S02]  /*23e0*/  UIADD3.X UR5, UPT, UPT, UR5, 0x40004040, URZ, UP0, !UPT ;  /* 0x4000404005057890 */ /* 0x000fe400087fe4ff */
[----:B------:R-:W-:Y:S02]  /*23f0*/  UIADD3 UR64, UP5, UPT, UR22, 0x3fe, URZ ;  /* 0x000003fe16407890 */ /* 0x000fe4000ffbe0ff */
[----:B------:R-:W-:-:S02]  /*2400*/  UIADD3 UR66, UP0, UPT, UR22, 0x400, URZ ;  /* 0x0000040016427890 */ /* 0x000fc4000ff1e0ff */
[----:B------:R-:W-:Y:S02]  /*2410*/  UIADD3 UR68, UP1, UPT, UR22, 0x402, URZ ;  /* 0x0000040216447890 */ /* 0x000fe4000ff3e0ff */
[----:B------:R-:W-:Y:S02]  /*2420*/  UIADD3.X UR61, UPT, UPT, UR23, URZ, URZ, UP3, !UPT ;  /* 0x000000ff173d7290 */ /* 0x000fe40009ffe4ff */
[----:B------:R-:W-:Y:S02]  /*2430*/  UIADD3 UR40, UP2, UPT, UR22, 0x404, URZ ;  /* 0x0000040416287890 */ /* 0x000fe4000ff5e0ff */
[----:B------:R-:W-:Y:S02]  /*2440*/  UIADD3 UR28, UP3, UPT, UR4, 0x80, URZ ;  /* 0x00000080041c7890 */ /* 0x000fe4000ff7e0ff */
[----:B------:R-:W-:Y:S02]  /*2450*/  UIADD3.X UR63, UPT, UPT, UR23, URZ, URZ, UP4, !UPT ;  /* 0x000000ff173f7290 */ /* 0x000fe4000a7fe4ff */
[----:B------:R-:W-:-:S02]  /*2460*/  UIADD3 UR32, UP4, UPT, UR4, 0x100, URZ ;  /* 0x0000010004207890 */ /* 0x000fc4000ff9e0ff */
[----:B------:R-:W-:Y:S02]  /*2470*/  UIADD3.X UR65, UPT, UPT, UR23, URZ, URZ, UP5, !UPT ;  /* 0x000000ff17417290 */ /* 0x000fe4000affe4ff */
[----:B------:R-:W-:Y:S02]  /*2480*/  ULOP3.LUT UR24, UR24, 0x4000000, URZ, 0xfc, !UPT ;  /* 0x0400000018187892 */ /* 0x000fe4000f8efcff */
[----:B------:R-:W-:Y:S02]  /*2490*/  UIADD3 UR34, UP5, UPT, UR4, 0x180, URZ ;  /* 0x0000018004227890 */ /* 0x000fe4000ffbe0ff */
[----:B------:R-:W-:Y:S02]  /*24a0*/  UIADD3.X UR67, UPT, UPT, UR23, URZ, URZ, UP0, !UPT ;  /* 0x000000ff17437290 */ /* 0x000fe400087fe4ff */
[----:B------:R-:W-:Y:S02]  /*24b0*/  UIADD3 UR36, UP0, UPT, UR4, 0x200, URZ ;  /* 0x0000020004247890 */ /* 0x000fe4000ff1e0ff */
[----:B------:R-:W-:-:S02]  /*24c0*/  UIADD3.X UR69, UPT, UPT, UR23, URZ, URZ, UP1, !UPT ;  /* 0x000000ff17457290 */ /* 0x000fc40008ffe4ff */
[----:B------:R-:W-:Y:S02]  /*24d0*/  UIADD3 UR38, UP1, UPT, UR4, 0x280, URZ ;  /* 0x0000028004267890 */ /* 0x000fe4000ff3e0ff */
[----:B------:R-:W-:Y:S02]  /*24e0*/  UIADD3.X UR41, UPT, UPT, UR23, URZ, URZ, UP2, !UPT ;  /* 0x000000ff17297290 */ /* 0x000fe400097fe4ff */
[----:B------:R-:W-:Y:S02]  /*24f0*/  UIADD3.X UR29, UPT, UPT, UR5, URZ, URZ, UP3, !UPT ;  /* 0x000000ff051d7290 */ /* 0x000fe40009ffe4ff */
[----:B------:R-:W-:Y:S02]  /*2500*/  UIADD3 UR42, UP2, UPT, UR4, 0x300, URZ ;  /* 0x00000300042a7890 */ /* 0x000fe4000ff5e0ff */
[----:B------:R-:W-:Y:S02]  /*2510*/  UIADD3.X UR33, UPT, UPT, UR5, URZ, URZ, UP4, !UPT ;  /* 0x000000ff05217290 */ /* 0x000fe4000a7fe4ff */
[----:B------:R-:W-:-:S02]  /*2520*/  UIADD3.X UR35, UPT, UPT, UR5, URZ, URZ, UP5, !UPT ;  /* 0x000000ff05237290 */ /* 0x000fc4000affe4ff */
[----:B------:R-:W-:Y:S02]  /*2530*/  UIADD3.X UR37, UPT, UPT, UR5, URZ, URZ, UP0, !UPT ;  /* 0x000000ff05257290 */ /* 0x000fe400087fe4ff */
[----:B------:R-:W-:Y:S01]  /*2540*/  UIADD3.X UR39, UPT, UPT, UR5, URZ, URZ, UP1, !UPT ;  /* 0x000000ff05277290 */ /* 0x000fe20008ffe4ff */
[----:B------:R-:W-:Y:S01]  /*2550*/  UMOV UR14, 0x0 ;  /* 0x00000000000e7882 */ /* 0x000fe20000000000 */
[----:B------:R-:W-:Y:S01]  /*2560*/  UMOV UR15, 0x8210010 ;  /* 0x08210010000f7882 */ /* 0x000fe20000000000 */
[----:B------:R-:W-:Y:S01]  /*2570*/  UMOV UR19, 0x40004040 ;  /* 0x4000404000137882 */ /* 0x000fe20000000000 */
[----:B------:R-:W-:Y:S01]  /*2580*/  UMOV UR25, 0x40004040 ;  /* 0x4000404000197882 */ /* 0x000fe20000000000 */
[----:B------:R-:W-:Y:S01]  /*2590*/  UIADD3.X UR43, UPT, UPT, UR5, URZ, URZ, UP2, !UPT ;  /* 0x000000ff052b7290 */ /* 0x000fe200097fe4ff */
[----:B------:R3:W-:Y:S01]  /*25a0*/  UTCHMMA gdesc[UR18], gdesc[UR24], tmem[UR8], tmem[UR14], idesc[UR15], UPT ;  /* 0x00ff0e18120075ea */ /* 0x0007e2000b800008 */
[----:B------:R-:W-:Y:S01]  /*25b0*/  UMOV UR16, 0x0 ;  /* 0x0000000000107882 */ /* 0x000fe20000000000 */
[----:B------:R-:W-:Y:S01]  /*25c0*/  UMOV UR17, 0x8210010 ;  /* 0x0821001000117882 */ /* 0x000fe20000000000 */
[----:B------:R-:W-:Y:S01]  /*25d0*/  UMOV UR48, 0x0 ;  /* 0x0000000000307882 */ /* 0x000fe20000000000 */
[----:B------:R-:W-:Y:S01]  /*25e0*/  UMOV UR49, 0x8210010 ;  /* 0x0821001000317882 */ /* 0x000fe20000000000 */
        /* <DEDUP_REMOVED lines=18> */
.L_x_64:
[----:B------:R-:W-:Y:S01]  /*2710*/  ELECT P0, URZ, PT ;  /* 0x0000000000ff782f */ /* 0x000fe20003800000 */
[----:B---3--:R-:W-:-:S03]  /*2720*/  UIADD3 UR4, UPT, UPT, UR50, 0x40020, URZ ;  /* 0x0004002032047890 */ /* 0x008fc6000fffe0ff */
[----:B------:R-:W-:Y:S01]  /*2730*/  ISETP.LT.U32.AND P0, PT, R68, 0x20, P0 ;  /* 0x000000204400780c */ /* 0x000fe20000701070 */
[----:B------:R-:W-:-:S12]  /*2740*/  UMOV UR5, URZ ;  /* 0x000000ff00057c82 */ /* 0x000fd80008000000 */
[----:B------:R-:W-:Y:S01]  /*2750*/  VOTEU.ANY UP0, P0 ;  /* 0x0000000000ff7886 */ /* 0x000fe20000000100 */
[----:B------:R-:W-:-:S04]  /*2760*/  VOTEU.ANY UP1, P0 ;  /* 0x0000000000ff7886 */ /* 0x000fc80000020100 */
[----:B------:R-:W-:Y:S02]  /*2770*/  @UP0 UMOV UR4, UR4 ;  /* 0x0000000400040c82 */ /* 0x000fe40008000000 */
[----:B------:R3:W-:Y:S01]  /*2780*/  @UP1 UTCBAR [UR4], URZ ;  /* 0x000000ff040013e9 */ /* 0x0007e200080000ff */
[----:B------:R-:W-:Y:S06]  /*2790*/  BAR.SYNC.DEFER_BLOCKING 0x0 ;  /* 0x0000000000007b1d */ /* 0x000fec0000010000 */
[----:B------:R-:W5:Y:S02]  /*27a0*/  SYNCS.PHASECHK.TRANS64.TRYWAIT P0, [UR50+0x40020], R3 ;  /* 0x04002003ff0075a7 */ /* 0x000f640008001132 */
[----:B---3-5:R-:W-:Y:S05]  /*27b0*/  @!P0 BRA `(.L_x_65) ;  /* 0x0000000800788947 */ /* 0x028fea0003800000 */
.L_x_81:
[----:B------:R-:W-:Y:S02]  /*27c0*/  UIADD3 UR20, UPT, UPT, UR20, 0x1, URZ ;  /* 0x0000000114147890 */ /* 0x000fe4000fffe0ff */
[----:B------:R-:W-:Y:S02]  /*27d0*/  UIADD3 UR31, UPT, UPT, UR31, 0x80, URZ ;  /* 0x000000801f1f7890 */ /* 0x000fe4000fffe0ff */
[----:B------:R-:W-:-:S04]  /*27e0*/  UISETP.NE.U32.AND UP0, UPT, UR20, 0x4, UPT ;  /* 0x000000041400788c */ /* 0x000fc8000bf05070 */
[----:B------:R-:W-:Y:S02]  /*27f0*/  USEL UR20, UR20, URZ, UP0 ;  /* 0x000000ff14147287 */ /* 0x000fe40008000000 */
[----:B------:R-:W-:Y:S02]  /*2800*/  USEL UR4, URZ, 0x1, UP0 ;  /* 0x00000001ff047887 */ /* 0x000fe40008000000 */
[----:B--2---:R-:W-:-:S04]  /*2810*/  UISETP.GE.AND UP0, UPT, UR31, UR21, UPT ;  /* 0x000000151f00728c */ /* 0x004fc8000bf06270 */
[----:B------:R-:W-:-:S05]  /*2820*/  LOP3.LUT R2, R2, UR4, RZ, 0x3c, !PT ;  /* 0x0000000402027c12 */ /* 0x000fca000f8e3cff */
[----:B------:R-:W-:Y:S05]  /*2830*/  BRA.U !UP0, `(.L_x_66) ;  /* 0xfffffff908387547 */ /* 0x000fea000b83ffff */
.L_x_59:
[----:B---3-5:R-:W-:Y:S06]  /*2840*/  BAR.SYNC.DEFER_BLOCKING 0x0 ;  /* 0x0000000000007b1d */ /* 0x028fec0000010000 */
[----:B------:R-:W-:Y:S04]  /*2850*/  BSSY.RECONVERGENT B4, `(.L_x_67) ;  /* 0x0000004000047945 */ /* 0x000fe80003800200 */
[----:B------:R-:W-:Y:S05]  /*2860*/  @P3 BRA `(.L_x_68) ;  /* 0x0000000000083947 */ /* 0x000fea0003800000 */
[----:B------:R-:W2:Y:S02]  /*2870*/  SYNCS.CCTL.IV [UR9+0x40000] ;  /* 0x04000000ff0079b1 */ /* 0x000ea40008000009 */
[----:B--2---:R-:W2:Y:S02]  /*2880*/  SYNCS.CCTL.IV [UR9+0x40020] ;  /* 0x04002000ff0079b1 */ /* 0x004ea40008000009 */
.L_x_68:
[----:B------:R-:W-:Y:S05]  /*2890*/  BSYNC.RECONVERGENT B4 ;  /* 0x0000000000047941 */ /* 0x000fea0003800200 */
.L_x_67:
[----:B--2---:R-:W-:Y:S06]  /*28a0*/  BAR.SYNC.DEFER_BLOCKING 0x0 ;  /* 0x0000000000007b1d */ /* 0x004fec0000010000 */
[----:B------:R-:W-:Y:S04]  /*28b0*/  BSSY.RECONVERGENT B4, `(.L_x_69) ;  /* 0x0000004000047945 */ /* 0x000fe80003800200 */
[----:B------:R-:W-:Y:S05]  /*28c0*/  @P3 BRA `(.L_x_70) ;  /* 0x0000000000083947 */ /* 0x000fea0003800000 */
[----:B------:R-:W2:Y:S02]  /*28d0*/  SYNCS.CCTL.IV [UR9+0x40008] ;  /* 0x04000800ff0079b1 */ /* 0x000ea40008000009 */
[----:B--2---:R-:W2:Y:S02]  /*28e0*/  SYNCS.CCTL.IV [UR9+0x40028] ;  /* 0x04002800ff0079b1 */ /* 0x004ea40008000009 */
.L_x_70:
[----:B------:R-:W-:Y:S05]  /*28f0*/  BSYNC.RECONVERGENT B4 ;  /* 0x0000000000047941 */ /* 0x000fea0003800200 */
.L_x_69:
[----:B--2---:R-:W-:Y:S06]  /*2900*/  BAR.SYNC.DEFER_BLOCKING 0x0 ;  /* 0x0000000000007b1d */ /* 0x004fec0000010000 */
[----:B------:R-:W-:Y:S04]  /*2910*/  BSSY.RECONVERGENT B4, `(.L_x_71) ;  /* 0x0000004000047945 */ /* 0x000fe80003800200 */
[----:B------:R-:W-:Y:S05]  /*2920*/  @P3 BRA `(.L_x_72) ;  /* 0x0000000000083947 */ /* 0x000fea0003800000 */
[----:B------:R-:W2:Y:S02]  /*2930*/  SYNCS.CCTL.IV [UR9+0x40010] ;  /* 0x04001000ff0079b1 */ /* 0x000ea40008000009 */
[----:B--2---:R-:W2:Y:S02]  /*2940*/  SYNCS.CCTL.IV [UR9+0x40030] ;  /* 0x04003000ff0079b1 */ /* 0x004ea40008000009 */
.L_x_72:
[----:B------:R-:W-:Y:S05]  /*2950*/  BSYNC.RECONVERGENT B4 ;  /* 0x0000000000047941 */ /* 0x000fea0003800200 */
.L_x_71:
[----:B--2---:R-:W-:Y:S06]  /*2960*/  BAR.SYNC.DEFER_BLOCKING 0x0 ;  /* 0x0000000000007b1d */ /* 0x004fec0000010000 */
[----:B------:R-:W-:Y:S04]  /*2970*/  BSSY.RECONVERGENT B4, `(.L_x_73) ;  /* 0x0000004000047945 */ /* 0x000fe80003800200 */
[----:B------:R-:W-:Y:S05]  /*2980*/  @P3 BRA `(.L_x_74) ;  /* 0x0000000000083947 */ /* 0x000fea0003800000 */
[----:B------:R-:W2:Y:S02]  /*2990*/  SYNCS.CCTL.IV [UR9+0x40018] ;  /* 0x04001800ff0079b1 */ /* 0x000ea40008000009 */
[----:B--2---:R-:W2:Y:S02]  /*29a0*/  SYNCS.CCTL.IV [UR9+0x40038] ;  /* 0x04003800ff0079b1 */ /* 0x004ea40008000009 */
.L_x_74:
[----:B------:R-:W-:Y:S05]  /*29b0*/  BSYNC.RECONVERGENT B4 ;  /* 0x0000000000047941 */ /* 0x000fea0003800200 */
.L_x_73:
[----:B------:R-:W-:Y:S01]  /*29c0*/  USHF.L.U32 UR4, UR12, 0x15, URZ ;  /* 0x000000150c047899 */ /* 0x000fe200080006ff */
[C---:B------:R-:W-:Y:S01]  /*29d0*/  IMAD.SHL.U32 R2, R0.reuse, 0x80, RZ ;  /* 0x0000008000027824 */ /* 0x040fe200078e00ff */
[----:B------:R-:W-:Y:S01]  /*29e0*/  USHF.L.U32 UR5, UR12, 0x4, URZ ;  /* 0x000000040c057899 */ /* 0x000fe200080006ff */
[----:B------:R-:W-:Y:S01]  /*29f0*/  IMAD.SHL.U32 R3, R0, 0x10, RZ ;  /* 0x0000001000037824 */ /* 0x000fe200078e00ff */
[----:B------:R-:W-:Y:S02]  /*2a00*/  ULOP3.LUT UR4, UR4, 0x600000, URZ, 0xc0, !UPT ;  /* 0x0060000004047892 */ /* 0x000fe4000f8ec0ff */
[----:B------:R-:W-:Y:S01]  /*2a10*/  ULOP3.LUT UR5, UR5, 0x40, URZ, 0xc0, !UPT ;  /* 0x0000004005057892 */ /* 0x000fe2000f8ec0ff */
[----:B------:R-:W-:Y:S02]  /*2a20*/  LOP3.LUT R2, R2, 0x7f80, RZ, 0xc0, !PT ;  /* 0x00007f8002027812 */ /* 0x000fe400078ec0ff */
[----:B------:R-:W-:Y:S01]  /*2a30*/  ELECT P0, URZ, PT ;  /* 0x0000000000ff782f */ /* 0x000fe20003800000 */
[----:B------:R-:W-:Y:S01]  /*2a40*/  UIADD3 UR4, UPT, UPT, UR5, UR4, UR8 ;  /* 0x0000000405047290 */ /* 0x000fe2000fffe008 */
[----:B------:R-:W-:Y:S01]  /*2a50*/  LOP3.LUT R2, R2, 0x70, R3, 0xf8, !PT ;  /* 0x0000007002027812 */ /* 0x000fe200078ef803 */
[----:B------:R-:W-:Y:S01]  /*2a60*/  ULOP3.LUT UR12, UR12, 0x1, URZ, 0xc0, !UPT ;  /* 0x000000010c0c7892 */ /* 0x000fe2000f8ec0ff */
[----:B------:R-:W-:Y:S01]  /*2a70*/  ISETP.LT.U32.AND P0, PT, R68, 0x40, P0 ;  /* 0x000000404400780c */ /* 0x000fe20000701070 */
[----:B------:R-:W-:Y:S01]  /*2a80*/  UMOV UR6, UR27 ;  /* 0x0000001b00067c82 */ /* 0x000fe20008000000 */
[C---:B------:R-:W-:Y:S01]  /*2a90*/  LOP3.LUT R0, R2.reuse, 0x10, RZ, 0x3c, !PT ;  /* 0x0000001002007812 */ /* 0x040fe200078e3cff */
[----:B------:R-:W-:Y:S01]  /*2aa0*/  ULEA UR5, UR12, UR13, 0x6 ;  /* 0x0000000d0c057291 */ /* 0x000fe2000f8e30ff */
[----:B------:R-:W-:-:S02]  /*2ab0*/  LOP3.LUT R3, R2, 0x20, RZ, 0x3c, !PT ;  /* 0x0000002002037812 */ /* 0x000fc400078e3cff */
[----:B----4-:R-:W3:Y:S01]  /*2ac0*/  LDTM.x64 R4, tmem[UR4] ;  /* 0x00000004000479ee */ /* 0x010ee20008340000 */
[----:B------:R-:W-:Y:S01]  /*2ad0*/  NOP ;  /* 0x0000000000007918 */ /* 0x000fe20000000000 */
[----:B------:R-:W-:-:S05]  /*2ae0*/  ULEA UR4, UR12, UR9, 0xe ;  /* 0x000000090c047291 */ /* 0x000fca000f8e70ff */
[----:B---3--:R-:W-:Y:S01]  /*2af0*/  VOTEU.ANY UP1, P0 ;  /* 0x0000000000ff7886 */ /* 0x008fe20000020100 */
[----:B------:R-:W-:Y:S01]  /*2b00*/  VOTEU.ANY UP0, P0 ;  /* 0x0000000000ff7886 */ /* 0x000fe20000000100 */
[----:B------:R-:W-:Y:S02]  /*2b10*/  F2FP.F16.F32.PACK_AB R4, R5, R4 ;  /* 0x000000040504723e */ /* 0x000fe400000000ff */
[----:B------:R-:W-:Y:S02]  /*2b20*/  F2FP.F16.F32.PACK_AB R5, R7, R6 ;  /* 0x000000060705723e */ /* 0x000fe400000000ff */
[----:B------:R-:W-:Y:S02]  /*2b30*/  F2FP.F16.F32.PACK_AB R12, R13, R12 ;  /* 0x0000000c0d0c723e */ /* 0x000fe400000000ff */
[----:B------:R-:W-:Y:S02]  /*2b40*/  F2FP.F16.F32.PACK_AB R6, R9, R8 ;  /* 0x000000080906723e */ /* 0x000fe400000000ff */
[----:B------:R-:W-:-:S02]  /*2b50*/  F2FP.F16.F32.PACK_AB R7, R11, R10 ;  /* 0x0000000a0b07723e */ /* 0x000fc400000000ff */
[----:B------:R-:W-:Y:S02]  /*2b60*/  F2FP.F16.F32.PACK_AB R13, R15, R14 ;  /* 0x0000000e0f0d723e */ /* 0x000fe400000000ff */
[----:B------:R-:W-:Y:S01]  /*2b70*/  F2FP.F16.F32.PACK_AB R20, R21, R20 ;  /* 0x000000141514723e */ /* 0x000fe200000000ff */
[----:B--2---:R2:W-:Y:S01]  /*2b80*/  STS.128 [R2+UR9], R4 ;  /* 0x0000000402007988 */ /* 0x0045e20008000c09 */
[----:B------:R-:W-:Y:S02]  /*2b90*/  F2FP.F16.F32.PACK_AB R14, R17, R16 ;  /* 0x00000010110e723e */ /* 0x000fe400000000ff */
[----:B------:R-:W-:Y:S02]  /*2ba0*/  F2FP.F16.F32.PACK_AB R15, R19, R18 ;  /* 0x00000012130f723e */ /* 0x000fe400000000ff */
[----:B------:R-:W-:Y:S02]  /*2bb0*/  F2FP.F16.F32.PACK_AB R21, R23, R22 ;  /* 0x000000161715723e */ /* 0x000fe400000000ff */
[----:B------:R-:W-:Y:S01]  /*2bc0*/  F2FP.F16.F32.PACK_AB R28, R29, R28 ;  /* 0x0000001c1d1c723e */ /* 0x000fe200000000ff */
[----:B------:R2:W-:Y:S01]  /*2bd0*/  STS.128 [R0+UR9], R12 ;  /* 0x0000000c00007988 */ /* 0x0005e20008000c09 */
[----:B------:R-:W-:-:S02]  /*2be0*/  F2FP.F16.F32.PACK_AB R22, R25, R24 ;  /* 0x000000181916723e */ /* 0x000fc400000000ff */
[----:B------:R-:W-:Y:S02]  /*2bf0*/  F2FP.F16.F32.PACK_AB R23, R27, R26 ;  /* 0x0000001a1b17723e */ /* 0x000fe400000000ff */
[----:B------:R-:W-:Y:S02]  /*2c00*/  F2FP.F16.F32.PACK_AB R29, R31, R30 ;  /* 0x0000001e1f1d723e */ /* 0x000fe400000000ff */
[----:B------:R-:W-:Y:S01]  /*2c10*/  F2FP.F16.F32.PACK_AB R36, R37, R36 ;  /* 0x000000242524723e */ /* 0x000fe200000000ff */
[----:B------:R2:W-:Y:S01]  /*2c20*/  STS.128 [R3+UR9], R20 ;  /* 0x0000001403007988 */ /* 0x0005e20008000c09 */
[----:B------:R-:W-:Y:S02]  /*2c30*/  F2FP.F16.F32.PACK_AB R30, R33, R32 ;  /* 0x00000020211e723e */ /* 0x000fe400000000ff */
[----:B------:R-:W-:Y:S02]  /*2c40*/  F2FP.F16.F32.PACK_AB R31, R35, R34 ;  /* 0x00000022231f723e */ /* 0x000fe400000000ff */
[----:B------:R-:W-:-:S02]  /*2c50*/  F2FP.F16.F32.PACK_AB R37, R39, R38 ;  /* 0x000000262725723e */ /* 0x000fc400000000ff */
[----:B------:R-:W-:Y:S02]  /*2c60*/  F2FP.F16.F32.PACK_AB R44, R45, R44 ;  /* 0x0000002c2d2c723e */ /* 0x000fe400000000ff */
[----:B------:R-:W-:Y:S02]  /*2c70*/  LOP3.LUT R8, R2, 0x30, RZ, 0x3c, !PT ;  /* 0x0000003002087812 */ /* 0x000fe400078e3cff */
[----:B------:R-:W-:Y:S02]  /*2c80*/  F2FP.F16.F32.PACK_AB R38, R41, R40 ;  /* 0x000000282926723e */ /* 0x000fe400000000ff */
[----:B------:R-:W-:Y:S01]  /*2c90*/  F2FP.F16.F32.PACK_AB R39, R43, R42 ;  /* 0x0000002a2b27723e */ /* 0x000fe200000000ff */
[----:B------:R2:W-:Y:S01]  /*2ca0*/  STS.128 [R8+UR9], R28 ;  /* 0x0000001c08007988 */ /* 0x0005e20008000c09 */
[----:B------:R-:W-:Y:S02]  /*2cb0*/  F2FP.F16.F32.PACK_AB R45, R47, R46 ;  /* 0x0000002e2f2d723e */ /* 0x000fe400000000ff */
[----:B------:R-:W-:-:S02]  /*2cc0*/  F2FP.F16.F32.PACK_AB R52, R53, R52 ;  /* 0x000000343534723e */ /* 0x000fc400000000ff */
[C---:B------:R-:W-:Y:S02]  /*2cd0*/  LOP3.LUT R9, R2.reuse, 0x40, RZ, 0x3c, !PT ;  /* 0x0000004002097812 */ /* 0x040fe400078e3cff */
[----:B------:R-:W-:Y:S02]  /*2ce0*/  F2FP.F16.F32.PACK_AB R46, R49, R48 ;  /* 0x00000030312e723e */ /* 0x000fe400000000ff */
[----:B------:R-:W-:Y:S01]  /*2cf0*/  F2FP.F16.F32.PACK_AB R47, R51, R50 ;  /* 0x00000032332f723e */ /* 0x000fe200000000ff */
[----:B------:R2:W-:Y:S01]  /*2d00*/  STS.128 [R9+UR9], R36 ;  /* 0x0000002409007988 */ /* 0x0005e20008000c09 */
[----:B------:R-:W-:Y:S02]  /*2d10*/  F2FP.F16.F32.PACK_AB R53, R55, R54 ;  /* 0x000000363735723e */ /* 0x000fe400000000ff */
[----:B------:R-:W-:Y:S02]  /*2d20*/  F2FP.F16.F32.PACK_AB R60, R61, R60 ;  /* 0x0000003c3d3c723e */ /* 0x000fe400000000ff */
[----:B------:R-:W-:-:S02]  /*2d30*/  LOP3.LUT R10, R2, 0x50, RZ, 0x3c, !PT ;  /* 0x00000050020a7812 */ /* 0x000fc400078e3cff */
[----:B------:R-:W-:Y:S02]  /*2d40*/  F2FP.F16.F32.PACK_AB R54, R57, R56 ;  /* 0x000000383936723e */ /* 0x000fe400000000ff */
[----:B------:R-:W-:Y:S01]  /*2d50*/  F2FP.F16.F32.PACK_AB R55, R59, R58 ;  /* 0x0000003a3b37723e */ /* 0x000fe200000000ff */
[----:B------:R2:W-:Y:S01]  /*2d60*/  STS.128 [R10+UR9], R44 ;  /* 0x0000002c0a007988 */ /* 0x0005e20008000c09 */
[----:B------:R-:W-:Y:S02]  /*2d70*/  F2FP.F16.F32.PACK_AB R61, R63, R62 ;  /* 0x0000003e3f3d723e */ /* 0x000fe400000000ff */
[C---:B------:R-:W-:Y:S02]  /*2d80*/  LOP3.LUT R11, R2.reuse, 0x60, RZ, 0x3c, !PT ;  /* 0x00000060020b7812 */ /* 0x040fe400078e3cff */
[----:B------:R-:W-:Y:S02]  /*2d90*/  F2FP.F16.F32.PACK_AB R62, R65, R64 ;  /* 0x00000040413e723e */ /* 0x000fe400000000ff */
[----:B------:R-:W-:Y:S01]  /*2da0*/  F2FP.F16.F32.PACK_AB R63, R67, R66 ;  /* 0x00000042433f723e */ /* 0x000fe200000000ff */
[----:B------:R2:W-:Y:S01]  /*2db0*/  STS.128 [R11+UR9], R52 ;  /* 0x000000340b007988 */ /* 0x0005e20008000c09 */
[----:B------:R-:W-:-:S05]  /*2dc0*/  LOP3.LUT R16, R2, 0x70, RZ, 0x3c, !PT ;  /* 0x0000007002107812 */ /* 0x000fca00078e3cff */
[----:B------:R2:W-:Y:S01]  /*2dd0*/  STS.128 [R16+UR9], R60 ;  /* 0x0000003c10007988 */ /* 0x0005e20008000c09 */
[----:B------:R3:W-:Y:S06]  /*2de0*/  MEMBAR.ALL.CTA ;  /* 0x0000000000007992 */ /* 0x0007ec0000008000 */
[----:B---3--:R-:W3:Y:S02]  /*2df0*/  FENCE.VIEW.ASYNC.S ;  /* 0x00000000000073c6 */ /* 0x008ee40000000000 */
[----:B---3--:R-:W-:Y:S06]  /*2e00*/  BAR.SYNC.DEFER_BLOCKING 0x0 ;  /* 0x0000000000007b1d */ /* 0x008fec0000010000 */
[----:B------:R2:W-:Y:S01]  /*2e10*/  @UP1 UTMASTG.2D [UR4], [UR10] ;  /* 0x000000040a0013b5 */ /* 0x0005e20008008000 */
[----:B------:R0:W-:Y:S01]  /*2e20*/  UTMACMDFLUSH ;  /* 0x00000000000079b7 */ /* 0x0001e20000000000 */
[----:B------:R-:W-:-:S04]  /*2e30*/  DEPBAR.LE SB0, 0x0 ;  /* 0x000080000000791a */ /* 0x000fc80000000000 */
[----:B------:R-:W-:Y:S08]  /*2e40*/  BAR.SYNC.DEFER_BLOCKING 0x0 ;  /* 0x0000000000007b1d */ /* 0x000ff00000010000 */
[----:B------:R-:W-:Y:S06]  /*2e50*/  BAR.SYNC.DEFER_BLOCKING 0x0 ;  /* 0x0000000000007b1d */ /* 0x000fec0000010000 */
[----:B--2---:R-:W-:Y:S05]  /*2e60*/  @P2 BRA `(.L_x_75) ;  /* 0x0000000000a02947 */ /* 0x004fea0003800000 */
[----:B------:R-:W2:Y:S01]  /*2e70*/  S2UR UR5, SR_CgaCtaId ;  /* 0x00000000000579c3 */ /* 0x000ea20000008800 */
[----:B------:R-:W-:Y:S01]  /*2e80*/  NOP ;  /* 0x0000000000007918 */ /* 0x000fe20000000000 */
[----:B------:R-:W-:Y:S01]  /*2e90*/  UMOV UR4, 0x50 ;  /* 0x0000005000047882 */ /* 0x000fe20000000000 */
[----:B------:R-:W-:Y:S02]  /*2ea0*/  IMAD.U32 R0, RZ, RZ, UR8 ;  /* 0x00000008ff007e24 */ /* 0x000fe4000f8e00ff */
[----:B------:R-:W-:Y:S02]  /*2eb0*/  IMAD.MOV.U32 R3, RZ, RZ, 0xf ;  /* 0x0000000fff037424 */ /* 0x000fe400078e00ff */
[----:B------:R-:W-:Y:S01]  /*2ec0*/  IMAD.MOV.U32 R7, RZ, RZ, 0x1 ;  /* 0x00000001ff077424 */ /* 0x000fe200078e00ff */
[----:B------:R-:W-:-:S04]  /*2ed0*/  LOP3.LUT R0, R0, 0xffff, RZ, 0xc0, !PT ;  /* 0x0000ffff00007812 */ /* 0x000fc800078ec0ff */
[----:B------:R-:W-:-:S05]  /*2ee0*/  SHF.R.U32.HI R0, RZ, 0x5, R0 ;  /* 0x00000005ff007819 */ /* 0x000fca0000011600 */
[----:B------:R-:W-:Y:S01]  /*2ef0*/  VIADD R2, R0, 0x10 ;  /* 0x0000001000027836 */ /* 0x000fe20000000000 */
[----:B------:R-:W-:Y:S01]  /*2f00*/  SHF.L.U32 R0, R3, R0, RZ ;  /* 0x0000000003007219 */ /* 0x000fe200000006ff */
[----:B--2---:R-:W-:-:S03]  /*2f10*/  ULEA UR6, UR5, UR4, 0x18 ;  /* 0x0000000405067291 */ /* 0x004fc6000f8ec0ff */
[----:B------:R-:W-:-:S04]  /*2f20*/  SHF.L.U32 R3, R7, R2, RZ ;  /* 0x0000000207037219 */ /* 0x000fc800000006ff */
[----:B------:R-:W-:Y:S02]  /*2f30*/  LOP3.LUT R0, R3, R0, RZ, 0xfc, !PT ;  /* 0x0000000003007212 */ /* 0x000fe400078efcff */
[----:B------:R-:W2:Y:S02]  /*2f40*/  LDS R5, [UR6] ;  /* 0x00000006ff057984 */ /* 0x000ea40008000800 */
[C---:B------:R-:W-:Y:S02]  /*2f50*/  LOP3.LUT R2, R0.reuse, 0xffff, RZ, 0xc0, !PT ;  /* 0x0000ffff00027812 */ /* 0x040fe400078ec0ff */
[----:B--2---:R-:W-:-:S04]  /*2f60*/  LOP3.LUT R3, R0, 0xffff, R5, 0x80, !PT ;  /* 0x0000ffff00037812 */ /* 0x004fc800078e8005 */
[----:B------:R-:W-:-:S13]  /*2f70*/  ISETP.NE.AND P0, PT, R3, R2, PT ;  /* 0x000000020300720c */ /* 0x000fda0003f05270 */
[----:B------:R-:W-:Y:S05]  /*2f80*/  @P0 BRA `(.L_x_76) ;  /* 0x0000000000500947 */ /* 0x000fea0003800000 */
[----:B------:R-:W-:Y:S02]  /*2f90*/  SHF.R.U32.HI R5, RZ, 0x10, R5 ;  /* 0x00000010ff057819 */ /* 0x000fe40000011605 */
[----:B------:R-:W-:-:S04]  /*2fa0*/  SHF.R.U32.HI R2, RZ, 0x10, R0 ;  /* 0x00000010ff027819 */ /* 0x000fc80000011600 */
[----:B------:R-:W-:-:S04]  /*2fb0*/  LOP3.LUT R5, R5, R2, RZ, 0xc0, !PT ;  /* 0x0000000205057212 */ /* 0x000fc800078ec0ff */
[----:B------:R-:W-:-:S13]  /*2fc0*/  ISETP.NE.AND P0, PT, R5, R2, PT ;  /* 0x000000020500720c */ /* 0x000fda0003f05270 */
[----:B------:R-:W-:Y:S05]  /*2fd0*/  @P0 BRA `(.L_x_77) ;  /* 0x0000000000300947 */ /* 0x000fea0003800000 */
[----:B------:R-:W-:Y:S01]  /*2fe0*/  R2UR UR4, R0 ;  /* 0x00000000000472ca */ /* 0x000fe200000e0000 */
[----:B------:R-:W-:Y:S01]  /*2ff0*/  VOTEU.ANY UR5, UPT, PT ;  /* 0x0000000000057886 */ /* 0x000fe200038e0100 */
[----:B------:R-:W2:Y:S01]  /*3000*/  S2R R0, SR_LANEID ;  /* 0x0000000000007919 */ /* 0x000ea20000000000 */
[----:B------:R-:W-:-:S10]  /*3010*/  UFLO.U32 UR5, UR5 ;  /* 0x00000005000572bd */ /* 0x000fd400080e0000 */
[----:B------:R-:W-:-:S06]  /*3020*/  ULOP3.LUT UR4, URZ, UR4, URZ, 0x33, !UPT ;  /* 0x00000004ff047292 */ /* 0x000fcc000f8e33ff */
[----:B------:R-:W-:-:S04]  /*3030*/  IMAD.U32 R2, RZ, RZ, UR4 ;  /* 0x00000004ff027e24 */ /* 0x000fc8000f8e00ff */
[----:B------:R-:W3:Y:S02]  /*3040*/  REDUX UR7, R2 ;  /* 0x00000000020773c4 */ /* 0x000ee40000000000 */
[----:B------:R4:W-:Y:S01]  /*3050*/  UTCATOMSWS.AND URZ, UR4 ;  /* 0x0000000400ff79e3 */ /* 0x0009e20008000000 */
[----:B--2---:R-:W-:Y:S01]  /*3060*/  ISETP.EQ.U32.AND P0, PT, R0, UR5, PT ;  /* 0x0000000500007c0c */ /* 0x004fe2000bf02070 */
[----:B---3--:R-:W-:-:S12]  /*3070*/  IMAD.U32 R0, RZ, RZ, UR7 ;  /* 0x00000007ff007e24 */ /* 0x008fd8000f8e00ff */
[----:B------:R4:W-:Y:S01]  /*3080*/  @P0 ATOMS.AND RZ, [UR6], R0 ;  /* 0x00000000ffff098c */ /* 0x0009e2000a800006 */
[----:B------:R-:W-:Y:S05]  /*3090*/  BRA `(.L_x_75) ;  /* 0x0000000000147947 */ /* 0x000fea0003800000 */
.L_x_77:
[----:B------:R-:W-:-:S07]  /*30a0*/  MOV R2, 0x30c0 ;  /* 0x000030c000027802 */ /* 0x000fce0000000f00 */
[----:B-1----:R-:W-:Y:S05]  /*30b0*/  CALL.REL.NOINC `($__internal_0_$__cuda_sm10x_tcgen05_guardrail_trap_col_being_dealloced_not_returned_by_alloc) ;  /* 0x0000000000447944 */ /* 0x002fea0003c00000 */
[----:B------:R-:W-:Y:S05]  /*30c0*/  BRA `(.L_x_75) ;  /* 0x0000000000087947 */ /* 0x000fea0003800000 */
.L_x_76:
[----:B------:R-:W-:-:S07]  /*30d0*/  MOV R2, 0x30f0 ;  /* 0x000030f000027802 */ /* 0x000fce0000000f00 */
[----:B-1----:R-:W-:Y:S05]  /*30e0*/  CALL.REL.NOINC `($__internal_2_$__cuda_sm10x_tcgen05_guardrail_trap_unallocated_columns_being_dealloced) ;  /* 0x0000000000507944 */ /* 0x002fea0003c00000 */
.L_x_75:
[----:B------:R-:W-:Y:S01]  /*30f0*/  NOP ;  /* 0x0000000000007918 */ /* 0x000fe20000000000 */
[----:B----4-:R-:W-:Y:S05]  /*3100*/  EXIT ;  /* 0x000000000000794d */ /* 0x010fea0003800000 */
.L_x_60:
[----:B------:R-:W2:Y:S02]  /*3110*/  SYNCS.PHASECHK.TRANS64.TRYWAIT P0, [UR9+0x40000], RZ ;  /* 0x040000ffff0075a7 */ /* 0x000ea40008001109 */
[----:B--2---:R-:W-:Y:S05]  /*3120*/  @!P0 BRA `(.L_x_60) ;  /* 0xfffffffc00f88947 */ /* 0x004fea000383ffff */
[----:B------:R-:W-:Y:S05]  /*3130*/  BRA `(.L_x_78) ;  /* 0xffffffe800e47947 */ /* 0x000fea000383ffff */
.L_x_62:
[----:B------:R-:W2:Y:S02]  /*3140*/  SYNCS.PHASECHK.TRANS64.TRYWAIT P1, [UR9+0x40020], RZ ;  /* 0x040020ffff0075a7 */ /* 0x000ea40008021109 */
[----:B--2---:R-:W-:Y:S05]  /*3150*/  @!P1 BRA `(.L_x_62) ;  /* 0xfffffffc00f89947 */ /* 0x004fea000383ffff */
[----:B------:R-:W-:Y:S05]  /*3160*/  BRA `(.L_x_79) ;  /* 0xffffffec00d87947 */ /* 0x000fea000383ffff */
.L_x_63:
[----:B------:R-:W3:Y:S02]  /*3170*/  SYNCS.PHASECHK.TRANS64.TRYWAIT P0, [UR50+0x40000], R3 ;  /* 0x04000003ff0075a7 */ /* 0x000ee40008001132 */
[----:B---3--:R-:W-:Y:S05]  /*3180*/  @!P0 BRA `(.L_x_63) ;  /* 0xfffffffc00f88947 */ /* 0x008fea000383ffff */
[----:B------:R-:W-:Y:S05]  /*3190*/  BRA `(.L_x_80) ;  /* 0xfffffff0005c7947 */ /* 0x000fea000383ffff */
.L_x_65:
[----:B------:R-:W3:Y:S02]  /*31a0*/  SYNCS.PHASECHK.TRANS64.TRYWAIT P0, [UR50+0x40020], R3 ;  /* 0x04002003ff0075a7 */ /* 0x000ee40008001132 */
[----:B---3--:R-:W-:Y:S05]  /*31b0*/  @!P0 BRA `(.L_x_65) ;  /* 0xfffffffc00f88947 */ /* 0x008fea000383ffff */
[----:B------:R-:W-:Y:S05]  /*31c0*/  BRA `(.L_x_81) ;  /* 0xfffffff4007c7947 */ /* 0x000fea000383ffff */
        .weak           $__internal_0_$__cuda_sm10x_tcgen05_guardrail_trap_col_being_dealloced_not_returned_by_alloc
        .type           $__internal_0_$__cuda_sm10x_tcgen05_guardrail_trap_col_being_dealloced_not_returned_by_alloc,@function
        .size           $__internal_0_$__cuda_sm10x_tcgen05_guardrail_trap_col_being_dealloced_not_returned_by_alloc,($__internal_1_$__cuda_sm10x_tcgen05_guardrail_trap_phase_invalid_during_alloc - $__internal_0_$__cuda_sm10x_tcgen05_guardrail_trap_col_being_dealloced_not_returned_by_alloc)
$__internal_0_$__cuda_sm10x_tcgen05_guardrail_trap_col_being_dealloced_not_returned_by_alloc:
[----:B------:R-:W-:Y:S05]  /*31d0*/  BPT.TRAP 0x1 ;  /* 0x000000040000795c */ /* 0x000fea0000300000 */
[----:B------:R-:W-:-:S04]  /*31e0*/  IMAD.MOV.U32 R3, RZ, RZ, 0x0 ;  /* 0x00000000ff037424 */ /* 0x000fc800078e00ff */
[----:B------:R-:W-:Y:S05]  /*31f0*/  RET.REL.NODEC R2 `(gluon_tcgen05) ;  /* 0xffffffcc02807950 */ /* 0x000fea0003c3ffff */
        .weak           $__internal_1_$__cuda_sm10x_tcgen05_guardrail_trap_phase_invalid_during_alloc
        .type           $__internal_1_$__cuda_sm10x_tcgen05_guardrail_trap_phase_invalid_during_alloc,@function
        .size           $__internal_1_$__cuda_sm10x_tcgen05_guardrail_trap_phase_invalid_during_alloc,($__internal_2_$__cuda_sm10x_tcgen05_guardrail_trap_unallocated_columns_being_dealloced - $__internal_1_$__cuda_sm10x_tcgen05_guardrail_trap_phase_invalid_during_alloc)
$__internal_1_$__cuda_sm10x_tcgen05_guardrail_trap_phase_invalid_during_alloc:
[----:B------:R-:W-:Y:S05]  /*3200*/  BPT.TRAP 0x1 ;  /* 0x000000040000795c */ /* 0x000fea0000300000 */
[----:B------:R-:W-:-:S04]  /*3210*/  IMAD.MOV.U32 R3, RZ, RZ, 0x0 ;  /* 0x00000000ff037424 */ /* 0x000fc800078e00ff */
[----:B------:R-:W-:Y:S05]  /*3220*/  RET.REL.NODEC R2 `(gluon_tcgen05) ;  /* 0xffffffcc02747950 */ /* 0x000fea0003c3ffff */
        .weak           $__internal_2_$__cuda_sm10x_tcgen05_guardrail_trap_unallocated_columns_being_dealloced
        .type           $__internal_2_$__cuda_sm10x_tcgen05_guardrail_trap_unallocated_columns_being_dealloced,@function
        .size           $__internal_2_$__cuda_sm10x_tcgen05_guardrail_trap_unallocated_columns_being_dealloced,(.L_x_85 - $__internal_2_$__cuda_sm10x_tcgen05_guardrail_trap_unallocated_columns_being_dealloced)
$__internal_2_$__cuda_sm10x_tcgen05_guardrail_trap_unallocated_columns_being_dealloced:
[----:B------:R-:W-:Y:S05]  /*3230*/  BPT.TRAP 0x1 ;  /* 0x000000040000795c */ /* 0x000fea0000300000 */
[----:B------:R-:W-:-:S04]  /*3240*/  IMAD.MOV.U32 R3, RZ, RZ, 0x0 ;  /* 0x00000000ff037424 */ /* 0x000fc800078e00ff */
[----:B------:R-:W-:Y:S05]  /*3250*/  RET.REL.NODEC R2 `(gluon_tcgen05) ;  /* 0xffffffcc02687950 */ /* 0x000fea0003c3ffff */
.L_x_82:
[----:B------:R-:W-:-:S00]  /*3260*/  BRA `(.L_x_82) ;  /* 0xfffffffc00fc7947 */ /* 0x000fc0000383ffff */
[----:B------:R-:W-:-:S00]  /*3270*/  NOP ;  /* 0x0000000000007918 */ /* 0x000fc00000000000 */
        /* <DEDUP_REMOVED lines=8> */
.L_x_85:


//--------------------- .nv.shared.gluon_tcgen05  --------------------------
	.section	.nv.shared.gluon_tcgen05,"aw",@nobits
	.sectionflags	@""
	.align	16
	.zero		1024


//--------------------- .nv.shared.reserved.0     --------------------------
	.section	.nv.shared.reserved.0,"aw",@nobits
	.align	8
	.weak		__nv_reservedSMEM_offset_0_alias
	.size		__nv_reservedSMEM_offset_0_alias, 0, 64
	.other		__nv_reservedSMEM_offset_0_alias,@"STO_CUDA_RESERVED_SHARED STV_DEFAULT"
__nv_reservedSMEM_offset_0_alias:
	.zero		0
.nv.shared.reserved.0:
	.zero		64
	.weak		__nv_reservedSMEM_allocation_phase
	.type		__nv_reservedSMEM_allocation_phase,@object
	.size		__nv_reservedSMEM_allocation_phase,(.L_0 - __nv_reservedSMEM_allocation_phase)
__nv_reservedSMEM_allocation_phase:
	.zero		1
.L_0:
	.zero		7
	.weak		__nv_reservedSMEM_devtool_atexit_pc
	.type		__nv_reservedSMEM_devtool_atexit_pc,@object
	.size		__nv_reservedSMEM_devtool_atexit_pc,(__nv_reservedSMEM_allocation_mask - __nv_reservedSMEM_devtool_atexit_pc)
__nv_reservedSMEM_devtool_atexit_pc:
	.zero		8
	.weak		__nv_reservedSMEM_allocation_mask
	.type		__nv_reservedSMEM_allocation_mask,@object
	.size		__nv_reservedSMEM_allocation_mask,(.L_2 - __nv_reservedSMEM_allocation_mask)
__nv_reservedSMEM_allocation_mask:
	.zero		4
.L_2:


//--------------------- .nv.constant0.gluon_tcgen05 --------------------------
	.section	.nv.constant0.gluon_tcgen05,"a",@progbits
	.sectionflags	@""
	.align	4
.nv.constant0.gluon_tcgen05:
	.zero		976


//--------------------- SYMBOLS --------------------------

	.type		.nv.reservedSmem.offset0,@object
	.size		.nv.reservedSmem.offset0,0x4
	.type		.nv.reservedSmem.cap,@object
	.size		.nv.reservedSmem.cap,0x4
